	.headerflags	@"EF_CUDA_TEXMODE_UNIFIED EF_CUDA_64BIT_ADDRESS EF_CUDA_SM89 EF_CUDA_VIRTUAL_SM(EF_CUDA_SM89)"
	.elftype	@"ET_EXEC"


//--------------------- .nv.info                  --------------------------
	.section	.nv.info,"",@"SHT_CUDA_INFO"
	.align	4


	//----- nvinfo : EIATTR_REGCOUNT
	.align		4
        /*0000*/ 	.byte	0x04, 0x2f
        /*0002*/ 	.short	(.L_2 - .L_1)
	.align		4
.L_1:
        /*0004*/ 	.word	index@(triton__0d1d2d3d4d5d6d7d8910de11)
        /*0008*/ 	.word	0x00000050


	//----- nvinfo : EIATTR_MAX_STACK_SIZE
	.align		4
.L_2:
        /*000c*/ 	.byte	0x04, 0x23
        /*000e*/ 	.short	(.L_4 - .L_3)
	.align		4
.L_3:
        /*0010*/ 	.word	index@(triton__0d1d2d3d4d5d6d7d8910de11)
        /*0014*/ 	.word	0x00000000


	//----- nvinfo : EIATTR_MIN_STACK_SIZE
	.align		4
.L_4:
        /*0018*/ 	.byte	0x04, 0x12
        /*001a*/ 	.short	(.L_6 - .L_5)
	.align		4
.L_5:
        /*001c*/ 	.word	index@(triton__0d1d2d3d4d5d6d7d8910de11)
        /*0020*/ 	.word	0x00000000


	//----- nvinfo : EIATTR_FRAME_SIZE
	.align		4
.L_6:
        /*0024*/ 	.byte	0x04, 0x11
        /*0026*/ 	.short	(.L_8 - .L_7)
	.align		4
.L_7:
        /*0028*/ 	.word	index@(triton__0d1d2d3d4d5d6d7d8910de11)
        /*002c*/ 	.word	0x00000000
.L_8:


//--------------------- .nv.info.triton__0d1d2d3d4d5d6d7d8910de11 --------------------------
	.section	.nv.info.triton__0d1d2d3d4d5d6d7d8910de11,"",@"SHT_CUDA_INFO"
	.align	4


	//----- nvinfo : EIATTR_CUDA_API_VERSION
	.align		4
        /*0000*/ 	.byte	0x04, 0x37
        /*0002*/ 	.short	(.L_10 - .L_9)
.L_9:
        /*0004*/ 	.word	0x0000007b


	//----- nvinfo : EIATTR_PARAM_CBANK
	.align		4
.L_10:
        /*0008*/ 	.byte	0x04, 0x0a
        /*000a*/ 	.short	(.L_12 - .L_11)
	.align		4
.L_11:
        /*000c*/ 	.word	index@(.nv.constant0.triton__0d1d2d3d4d5d6d7d8910de11)
        /*0010*/ 	.short	0x0160
        /*0012*/ 	.short	0x0050


	//----- nvinfo : EIATTR_CBANK_PARAM_SIZE
	.align		4
.L_12:
        /*0014*/ 	.byte	0x03, 0x19
        /*0016*/ 	.short	0x0050


	//----- nvinfo : EIATTR_KPARAM_INFO
	.align		4
        /*0018*/ 	.byte	0x04, 0x17
        /*001a*/ 	.short	(.L_14 - .L_13)
.L_13:
        /*001c*/ 	.word	0x00000000
        /*0020*/ 	.short	0x000b
        /*0022*/ 	.short	0x004c
        /*0024*/ 	.byte	0x00, 0xf0, 0x11, 0x00


	//----- nvinfo : EIATTR_KPARAM_INFO
	.align		4
.L_14:
        /*0028*/ 	.byte	0x04, 0x17
        /*002a*/ 	.short	(.L_16 - .L_15)
.L_15:
        /*002c*/ 	.word	0x00000000
        /*0030*/ 	.short	0x000a
        /*0032*/ 	.short	0x0048
        /*0034*/ 	.byte	0x00, 0xf0, 0x11, 0x00


	//----- nvinfo : EIATTR_KPARAM_INFO
	.align		4
.L_16:
        /*0038*/ 	.byte	0x04, 0x17
        /*003a*/ 	.short	(.L_18 - .L_17)
.L_17:
        /*003c*/ 	.word	0x00000000
        /*0040*/ 	.short	0x0009
        /*0042*/ 	.short	0x0044
        /*0044*/ 	.byte	0x00, 0xf0, 0x11, 0x00


	//----- nvinfo : EIATTR_KPARAM_INFO
	.align		4
.L_18:
        /*0048*/ 	.byte	0x04, 0x17
        /*004a*/ 	.short	(.L_20 - .L_19)
.L_19:
        /*004c*/ 	.word	0x00000000
        /*0050*/ 	.short	0x0008
        /*0052*/ 	.short	0x0040
        /*0054*/ 	.byte	0x00, 0xf0, 0x11, 0x00


	//----- nvinfo : EIATTR_KPARAM_INFO
	.align		4
.L_20:
        /*0058*/ 	.byte	0x04, 0x17
        /*005a*/ 	.short	(.L_22 - .L_21)
.L_21:
        /*005c*/ 	.word	0x00000000
        /*0060*/ 	.short	0x0007
        /*0062*/ 	.short	0x0038
        /*0064*/ 	.byte	0x00, 0xf0, 0x21, 0x00


	//----- nvinfo : EIATTR_KPARAM_INFO
	.align		4
.L_22:
        /*0068*/ 	.byte	0x04, 0x17
        /*006a*/ 	.short	(.L_24 - .L_23)
.L_23:
        /*006c*/ 	.word	0x00000000
        /*0070*/ 	.short	0x0006
        /*0072*/ 	.short	0x0030
        /*0074*/ 	.byte	0x00, 0xf0, 0x21, 0x00


	//----- nvinfo : EIATTR_KPARAM_INFO
	.align		4
.L_24:
        /*0078*/ 	.byte	0x04, 0x17
        /*007a*/ 	.short	(.L_26 - .L_25)
.L_25:
        /*007c*/ 	.word	0x00000000
        /*0080*/ 	.short	0x0005
        /*0082*/ 	.short	0x0028
        /*0084*/ 	.byte	0x00, 0xf0, 0x21, 0x00


	//----- nvinfo : EIATTR_KPARAM_INFO
	.align		4
.L_26:
        /*0088*/ 	.byte	0x04, 0x17
        /*008a*/ 	.short	(.L_28 - .L_27)
.L_27:
        /*008c*/ 	.word	0x00000000
        /*0090*/ 	.short	0x0004
        /*0092*/ 	.short	0x0020
        /*0094*/ 	.byte	0x00, 0xf0, 0x21, 0x00


	//----- nvinfo : EIATTR_KPARAM_INFO
	.align		4
.L_28:
        /*0098*/ 	.byte	0x04, 0x17
        /*009a*/ 	.short	(.L_30 - .L_29)
.L_29:
        /*009c*/ 	.word	0x00000000
        /*00a0*/ 	.short	0x0003
        /*00a2*/ 	.short	0x0018
        /*00a4*/ 	.byte	0x00, 0xf0, 0x21, 0x00


	//----- nvinfo : EIATTR_KPARAM_INFO
	.align		4
.L_30:
        /*00a8*/ 	.byte	0x04, 0x17
        /*00aa*/ 	.short	(.L_32 - .L_31)
.L_31:
        /*00ac*/ 	.word	0x00000000
        /*00b0*/ 	.short	0x0002
        /*00b2*/ 	.short	0x0010
        /*00b4*/ 	.byte	0x00, 0xf0, 0x21, 0x00


	//----- nvinfo : EIATTR_KPARAM_INFO
	.align		4
.L_32:
        /*00b8*/ 	.byte	0x04, 0x17
        /*00ba*/ 	.short	(.L_34 - .L_33)
.L_33:
        /*00bc*/ 	.word	0x00000000
        /*00c0*/ 	.short	0x0001
        /*00c2*/ 	.short	0x0008
        /*00c4*/ 	.byte	0x00, 0xf0, 0x21, 0x00


	//----- nvinfo : EIATTR_KPARAM_INFO
	.align		4
.L_34:
        /*00c8*/ 	.byte	0x04, 0x17
        /*00ca*/ 	.short	(.L_36 - .L_35)
.L_35:
        /*00cc*/ 	.word	0x00000000
        /*00d0*/ 	.short	0x0000
        /*00d2*/ 	.short	0x0000
        /*00d4*/ 	.byte	0x00, 0xf0, 0x21, 0x00


	//----- nvinfo : EIATTR_MAXREG_COUNT
	.align		4
.L_36:
        /*00d8*/ 	.byte	0x03, 0x1b
        /*00da*/ 	.short	0x00ff


	//----- nvinfo : EIATTR_EXIT_INSTR_OFFSETS
	.align		4
        /*00dc*/ 	.byte	0x04, 0x1c
        /*00de*/ 	.short	(.L_38 - .L_37)


	//   ....[0]....
.L_37:
        /*00e0*/ 	.word	0x00002610


	//   ....[1]....
        /*00e4*/ 	.word	0x00002660


	//----- nvinfo : EIATTR_CTAIDZ_USED
	.align		4
.L_38:
        /*00e8*/ 	.byte	0x01, 0x04
	.zero		2


	//----- nvinfo : EIATTR_MAX_THREADS
	.align		4
        /*00ec*/ 	.byte	0x04, 0x05
        /*00ee*/ 	.short	(.L_40 - .L_39)
.L_39:
        /*00f0*/ 	.word	0x00000100
        /*00f4*/ 	.word	0x00000001
        /*00f8*/ 	.word	0x00000001
.L_40:


//--------------------- .nv.rel.action            --------------------------
	.section	.nv.rel.action,"",@"SHT_CUDA_RELOCINFO"
	.align	8
	.sectionentsize	8
        /*0000*/ 	.byte	0x73, 0x00, 0x00, 0x00, 0x00, 0x00, 0x00, 0x00, 0x00, 0x00, 0x00, 0x11, 0x25, 0x00, 0x05, 0x36


//--------------------- .nv.constant0.triton__0d1d2d3d4d5d6d7d8910de11 --------------------------
	.section	.nv.constant0.triton__0d1d2d3d4d5d6d7d8910de11,"a",@progbits
	.align	4
.nv.constant0.triton__0d1d2d3d4d5d6d7d8910de11:
	.zero		432


//--------------------- .text.triton__0d1d2d3d4d5d6d7d8910de11 --------------------------
	.section	.text.triton__0d1d2d3d4d5d6d7d8910de11,"ax",@progbits
	.sectionflags	@"SHF_BARRIERS=1"
	.sectioninfo	@"SHI_REGISTERS=80"
	.align	128
        .global         triton__0d1d2d3d4d5d6d7d8910de11
        .type           triton__0d1d2d3d4d5d6d7d8910de11,@function
        .size           triton__0d1d2d3d4d5d6d7d8910de11,(.L_x_1 - triton__0d1d2d3d4d5d6d7d8910de11)
        .other          triton__0d1d2d3d4d5d6d7d8910de11,@"STO_CUDA_ENTRY STV_DEFAULT"
triton__0d1d2d3d4d5d6d7d8910de11:
.text.triton__0d1d2d3d4d5d6d7d8910de11:
[----:B------:R-:W-:-:S02]  /*0000*/  MOV R1, c[0x0][0x28] ;  /* 0x00000a0000017a02 */ /* 0x000fc40000000f00 */
[----:B------:R-:W0:Y:S01]  /*0010*/  S2R R0, SR_CTAID.Z ;  /* 0x0000000000007919 */ /* 0x000e220000002700 */
[----:B------:R-:W1:Y:S01]  /*0020*/  S2UR UR4, SR_CTAID.Y ;  /* 0x00000000000479c3 */ /* 0x000e620000002600 */
[----:B------:R-:W-:Y:S01]  /*0030*/  PRMT R70, RZ, 0x7610, R70 ;  /* 0x00007610ff467816 */ /* 0x000fe20000000046 */
[----:B------:R-:W-:Y:S01]  /*0040*/  ULDC.64 UR6, c[0x0][0x118] ;  /* 0x0000460000067ab9 */ /* 0x000fe20000000a00 */
[----:B------:R-:W2:Y:S01]  /*0050*/  S2R R5, SR_TID.X ;  /* 0x0000000000057919 */ /* 0x000ea20000002100 */
[----:B------:R-:W-:Y:S02]  /*0060*/  PRMT R69, RZ, 0x7610, R69 ;  /* 0x00007610ff457816 */ /* 0x000fe40000000045 */
[----:B------:R-:W-:Y:S01]  /*0070*/  PRMT R18, RZ, 0x7610, R18 ;  /* 0x00007610ff127816 */ /* 0x000fe20000000012 */
[----:B------:R-:W3:Y:S01]  /*0080*/  S2R R72, SR_CTAID.X ;  /* 0x0000000000487919 */ /* 0x000ee20000002500 */
[----:B0-----:R-:W-:Y:S02]  /*0090*/  IADD3 R0, R0, 0x1, RZ ;  /* 0x0000000100007810 */ /* 0x001fe40007ffe0ff */
[----:B--2---:R-:W-:-:S03]  /*00a0*/  SHF.R.U32.HI R73, RZ, 0x5, R5 ;  /* 0x00000005ff497819 */ /* 0x004fc60000011605 */
[----:B-1----:R-:W-:Y:S01]  /*00b0*/  IMAD R0, R0, UR4, RZ ;  /* 0x0000000400007c24 */ /* 0x002fe2000f8e02ff */
[----:B------:R-:W-:Y:S01]  /*00c0*/  SHF.R.U32.HI R74, RZ, 0x4, R5 ;  /* 0x00000004ff4a7819 */ /* 0x000fe20000011605 */
[----:B------:R-:W-:Y:S01]  /*00d0*/  ULDC.64 UR4, c[0x0][0x1a0] ;  /* 0x0000680000047ab9 */ /* 0x000fe20000000a00 */
[----:B------:R-:W-:Y:S01]  /*00e0*/  SGXT.U32 R73, R73, 0x3 ;  /* 0x000000034949781a */ /* 0x000fe20000000000 */
[----:B------:R-:W-:Y:S01]  /*00f0*/  UIMAD UR4, UR5, UR4, URZ ;  /* 0x00000004050472a4 */ /* 0x000fe2000f8e023f */
[----:B------:R-:W-:Y:S02]  /*0100*/  PRMT R4, R5, 0x6540, R0 ;  /* 0x0000654005047816 */ /* 0x000fe40000000000 */
[----:B------:R-:W-:Y:S02]  /*0110*/  SGXT.U32 R74, R74, 0x1 ;  /* 0x000000014a4a781a */ /* 0x000fe40000000000 */
[----:B------:R-:W-:Y:S01]  /*0120*/  SHF.L.U32 R3, R73, 0x1, RZ ;  /* 0x0000000149037819 */ /* 0x000fe200000006ff */
[----:B------:R-:W-:Y:S01]  /*0130*/  IMAD.HI R2, R4, 0x66666667, RZ ;  /* 0x6666666704027827 */ /* 0x000fe200078e02ff */
[----:B---3--:R-:W-:-:S02]  /*0140*/  SHF.L.U32 R72, R72, 0x4, RZ ;  /* 0x0000000448487819 */ /* 0x008fc400000006ff */
[----:B------:R-:W-:Y:S02]  /*0150*/  LOP3.LUT R74, R3, R74, RZ, 0xfc, !PT ;  /* 0x0000004a034a7212 */ /* 0x000fe400078efcff */
[----:B------:R-:W-:Y:S02]  /*0160*/  LOP3.LUT R58, R72, 0xf, R5, 0xf8, !PT ;  /* 0x0000000f483a7812 */ /* 0x000fe400078ef805 */
[----:B------:R-:W-:Y:S02]  /*0170*/  SHF.L.U32 R71, R0, 0x8, RZ ;  /* 0x0000000800477819 */ /* 0x000fe400000006ff */
[----:B------:R-:W-:Y:S02]  /*0180*/  SHF.R.U32.HI R3, RZ, 0x1f, R2 ;  /* 0x0000001fff037819 */ /* 0x000fe40000011602 */
[----:B------:R-:W-:Y:S02]  /*0190*/  ISETP.GE.AND P0, PT, R58, c[0x0][0x1ac], PT ;  /* 0x00006b003a007a0c */ /* 0x000fe40003f06270 */
[----:B------:R-:W-:-:S02]  /*01a0*/  LOP3.LUT R19, R71, R74, RZ, 0xfc, !PT ;  /* 0x0000004a47137212 */ /* 0x000fc400078efcff */
[----:B------:R-:W-:Y:S02]  /*01b0*/  LEA.HI.SX32 R9, R2, R3, 0x19 ;  /* 0x0000000302097211 */ /* 0x000fe400078fcaff */
[----:B------:R-:W-:Y:S01]  /*01c0*/  LOP3.LUT R11, R71, 0x10, R74, 0xfe, !PT ;  /* 0x00000010470b7812 */ /* 0x000fe200078efe4a */
[C---:B------:R-:W-:Y:S01]  /*01d0*/  IMAD R17, R19.reuse, UR4, R58 ;  /* 0x0000000413117c24 */ /* 0x040fe2000f8e023a */
[----:B------:R-:W-:Y:S01]  /*01e0*/  ISETP.LT.AND P3, PT, R19, 0x1b80, !P0 ;  /* 0x00001b801300780c */ /* 0x000fe20004761270 */
[----:B------:R-:W-:Y:S01]  /*01f0*/  IMAD R29, R9, -0x140, R4 ;  /* 0xfffffec0091d7824 */ /* 0x000fe200078e0204 */
[C---:B------:R-:W-:Y:S01]  /*0200*/  ISETP.LT.AND P2, PT, R11.reuse, 0x1b80, !P0 ;  /* 0x00001b800b00780c */ /* 0x040fe20004741270 */
[----:B------:R-:W-:Y:S01]  /*0210*/  IMAD R23, R11, UR4, R58 ;  /* 0x000000040b177c24 */ /* 0x000fe2000f8e023a */
[----:B------:R-:W-:Y:S02]  /*0220*/  MOV R0, 0x2 ;  /* 0x0000000200007802 */ /* 0x000fe40000000f00 */
[----:B------:R-:W-:Y:S01]  /*0230*/  LOP3.LUT R9, R71, 0x20, R74, 0xfe, !PT ;  /* 0x0000002047097812 */ /* 0x000fe200078efe4a */
[----:B------:R-:W-:Y:S01]  /*0240*/  IMAD.HI R19, R19, 0x66666667, RZ ;  /* 0x6666666713137827 */ /* 0x000fe200078e02ff */
[----:B------:R-:W-:-:S02]  /*0250*/  ISETP.GE.AND P5, PT, R4, 0x1b80, PT ;  /* 0x00001b800400780c */ /* 0x000fc40003fa6270 */
[----:B------:R-:W-:Y:S01]  /*0260*/  ISETP.LT.AND P1, PT, R9, 0x1b80, !P0 ;  /* 0x00001b800900780c */ /* 0x000fe20004721270 */
[-C--:B------:R-:W-:Y:S01]  /*0270*/  IMAD.WIDE R2, R17, R0.reuse, c[0x0][0x160] ;  /* 0x0000580011027625 */ /* 0x080fe200078e0200 */
[----:B------:R-:W-:Y:S02]  /*0280*/  LOP3.LUT R13, R71, 0x30, R74, 0xfe, !PT ;  /* 0x00000030470d7812 */ /* 0x000fe400078efe4a */
[----:B------:R-:W-:Y:S01]  /*0290*/  PRMT R20, RZ, 0x7610, R20 ;  /* 0x00007610ff147816 */ /* 0x000fe20000000014 */
[-C--:B------:R-:W-:Y:S01]  /*02a0*/  IMAD.WIDE R6, R23, R0.reuse, c[0x0][0x160] ;  /* 0x0000580017067625 */ /* 0x080fe200078e0200 */
[----:B------:R-:W-:Y:S01]  /*02b0*/  LOP3.LUT R39, R71, 0x40, R74, 0xfe, !PT ;  /* 0x0000004047277812 */ /* 0x000fe200078efe4a */
[----:B------:R0:W2:Y:S02]  /*02c0*/  @P3 LDG.E.EL.U16 R70, [R2.64] ;  /* 0x0000000602463981 */ /* 0x0000a4000c2e1500 */
[-C--:B------:R-:W-:Y:S01]  /*02d0*/  IMAD.WIDE R22, R23, R0.reuse, c[0x0][0x170] ;  /* 0x00005c0017167625 */ /* 0x080fe200078e0200 */
[----:B------:R-:W-:Y:S01]  /*02e0*/  ISETP.LT.AND P4, PT, R13, 0x1b80, !P0 ;  /* 0x00001b800d00780c */ /* 0x000fe20004781270 */
[----:B------:R1:W3:Y:S02]  /*02f0*/  @P2 LDG.E.EL.U16 R69, [R6.64] ;  /* 0x0000000606452981 */ /* 0x0002e4000c2e1500 */
[----:B------:R-:W-:Y:S01]  /*0300*/  IMAD R25, R9, UR4, R58 ;  /* 0x0000000409197c24 */ /* 0x000fe2000f8e023a */
[----:B------:R-:W-:Y:S01]  /*0310*/  ISETP.LT.AND P6, PT, R39, 0x1b80, !P0 ;  /* 0x00001b802700780c */ /* 0x000fe200047c1270 */
[-C--:B------:R-:W-:Y:S01]  /*0320*/  IMAD.WIDE R16, R17, R0.reuse, c[0x0][0x170] ;  /* 0x00005c0011107625 */ /* 0x080fe200078e0200 */
[----:B------:R-:W-:Y:S01]  /*0330*/  PRMT R68, RZ, 0x7610, R68 ;  /* 0x00007610ff447816 */ /* 0x000fe20000000044 */
[----:B------:R4:W5:Y:S01]  /*0340*/  @P2 LDG.E.EL.U16 R20, [R22.64] ;  /* 0x0000000616142981 */ /* 0x000962000c2e1500 */
[----:B0-----:R-:W-:Y:S01]  /*0350*/  SHF.R.U32.HI R2, RZ, 0x1f, R19 ;  /* 0x0000001fff027819 */ /* 0x001fe20000011613 */
[----:B------:R-:W-:Y:S01]  /*0360*/  IMAD R27, R13, UR4, R58 ;  /* 0x000000040d1b7c24 */ /* 0x000fe2000f8e023a */
[----:B------:R-:W-:Y:S01]  /*0370*/  PRMT R3, RZ, 0x7610, R3 ;  /* 0x00007610ff037816 */ /* 0x000fe20000000003 */
[----:B-1----:R-:W-:Y:S01]  /*0380*/  IMAD.WIDE R6, R25, R0, c[0x0][0x160] ;  /* 0x0000580019067625 */ /* 0x002fe200078e0200 */
[----:B------:R0:W2:Y:S01]  /*0390*/  @P3 LDG.E.EL.U16 R18, [R16.64] ;  /* 0x0000000610123981 */ /* 0x0000a2000c2e1500 */
[----:B------:R-:W-:-:S02]  /*03a0*/  LEA.HI.SX32 R19, R19, R2, 0x19 ;  /* 0x0000000213137211 */ /* 0x000fc400078fcaff */
[----:B------:R-:W-:Y:S01]  /*03b0*/  IMAD R31, R39, UR4, R58 ;  /* 0x00000004271f7c24 */ /* 0x000fe2000f8e023a */
[----:B------:R-:W-:Y:S01]  /*03c0*/  PRMT R15, RZ, 0x7610, R15 ;  /* 0x00007610ff0f7816 */ /* 0x000fe2000000000f */
[-C--:B----4-:R-:W-:Y:S01]  /*03d0*/  IMAD.WIDE R22, R29, R0.reuse, c[0x0][0x168] ;  /* 0x00005a001d167625 */ /* 0x090fe200078e0200 */
[----:B------:R-:W-:Y:S01]  /*03e0*/  PRMT R67, RZ, 0x7610, R67 ;  /* 0x00007610ff437816 */ /* 0x000fe20000000043 */
[----:B------:R1:W4:Y:S01]  /*03f0*/  @P1 LDG.E.EL.U16 R68, [R6.64] ;  /* 0x0000000606441981 */ /* 0x000322000c2e1500 */
[----:B------:R-:W-:Y:S01]  /*0400*/  PRMT R10, RZ, 0x7610, R10 ;  /* 0x00007610ff0a7816 */ /* 0x000fe2000000000a */
[-C--:B------:R-:W-:Y:S01]  /*0410*/  IMAD.WIDE R24, R25, R0.reuse, c[0x0][0x170] ;  /* 0x00005c0019187625 */ /* 0x080fe200078e0200 */
[----:B------:R-:W-:Y:S01]  /*0420*/  PRMT R66, RZ, 0x7610, R66 ;  /* 0x00007610ff427816 */ /* 0x000fe20000000042 */
[----:B------:R1:W2:Y:S02]  /*0430*/  @!P5 LDG.E.EL.U16 R3, [R22.64] ;  /* 0x000000061603d981 */ /* 0x0002a4000c2e1500 */
[CC--:B0-----:R-:W-:Y:S01]  /*0440*/  IMAD.WIDE R16, R27.reuse, R0.reuse, c[0x0][0x160] ;  /* 0x000058001b107625 */ /* 0x0c1fe200078e0200 */
[----:B------:R-:W-:Y:S01]  /*0450*/  MOV R8, 0x4 ;  /* 0x0000000400087802 */ /* 0x000fe20000000f00 */
[----:B------:R0:W2:Y:S02]  /*0460*/  @P1 LDG.E.EL.U16 R15, [R24.64] ;  /* 0x00000006180f1981 */ /* 0x0000a4000c2e1500 */
[-C--:B------:R-:W-:Y:S01]  /*0470*/  IMAD.WIDE R26, R27, R0.reuse, c[0x0][0x170] ;  /* 0x00005c001b1a7625 */ /* 0x080fe200078e0200 */
[----:B------:R-:W-:Y:S01]  /*0480*/  PRMT R2, RZ, 0x7610, R2 ;  /* 0x00007610ff027816 */ /* 0x000fe20000000002 */
[----:B------:R0:W2:Y:S02]  /*0490*/  @P4 LDG.E.EL.U16 R67, [R16.64] ;  /* 0x0000000610434981 */ /* 0x0000a4000c2e1500 */
[----:B-1----:R-:W-:Y:S01]  /*04a0*/  IMAD.WIDE R6, R31, R0, c[0x0][0x160] ;  /* 0x000058001f067625 */ /* 0x002fe200078e0200 */
[----:B------:R-:W-:Y:S01]  /*04b0*/  PRMT R4, RZ, 0x7610, R4 ;  /* 0x00007610ff047816 */ /* 0x000fe20000000004 */
[----:B------:R1:W2:Y:S02]  /*04c0*/  @P4 LDG.E.EL.U16 R10, [R26.64] ;  /* 0x000000061a0a4981 */ /* 0x0002a4000c2e1500 */
[----:B------:R-:W-:-:S02]  /*04d0*/  IMAD R19, R19, UR4, R58 ;  /* 0x0000000413137c24 */ /* 0x000fc4000f8e023a */
[----:B------:R1:W2:Y:S01]  /*04e0*/  @P6 LDG.E.EL.U16 R66, [R6.64] ;  /* 0x0000000606426981 */ /* 0x0002a2000c2e1500 */
[-C--:B0-----:R-:W-:Y:S01]  /*04f0*/  IMAD.WIDE R24, R29, R0.reuse, c[0x0][0x188] ;  /* 0x000062001d187625 */ /* 0x081fe200078e0200 */
[----:B------:R-:W-:Y:S01]  /*0500*/  CS2R R16, SRZ ;  /* 0x0000000000107805 */ /* 0x000fe2000001ff00 */
[----:B------:R-:W-:Y:S02]  /*0510*/  LOP3.LUT R33, R71, 0x50, R74, 0xfe, !PT ;  /* 0x0000005047217812 */ /* 0x000fe400078efe4a */
[----:B-1----:R-:W-:Y:S01]  /*0520*/  IMAD.WIDE R26, R29, R0, c[0x0][0x190] ;  /* 0x000064001d1a7625 */ /* 0x002fe200078e0200 */
[----:B------:R0:W2:Y:S03]  /*0530*/  @!P5 LDG.E.EL.U16 R2, [R24.64] ;  /* 0x000000061802d981 */ /* 0x0000a6000c2e1500 */
[----:B------:R-:W-:Y:S01]  /*0540*/  IMAD.WIDE R6, R19, R8, c[0x0][0x180] ;  /* 0x0000600013067625 */ /* 0x000fe200078e0208 */
[----:B------:R1:W2:Y:S03]  /*0550*/  @!P5 LDG.E.EL.U16 R4, [R26.64] ;  /* 0x000000061a04d981 */ /* 0x0002a6000c2e1500 */
[----:B------:R-:W-:Y:S01]  /*0560*/  IMAD.HI R14, R11, 0x66666667, RZ ;  /* 0x666666670b0e7827 */ /* 0x000fe200078e02ff */
[----:B------:R0:W2:Y:S01]  /*0570*/  @P3 LDG.E.EL R17, [R6.64] ;  /* 0x0000000606113981 */ /* 0x0000a2000c2e1900 */
[----:B------:R-:W-:-:S02]  /*0580*/  ISETP.LT.AND P5, PT, R33, 0x1b80, !P0 ;  /* 0x00001b802100780c */ /* 0x000fc400047a1270 */
[----:B------:R-:W-:Y:S01]  /*0590*/  MOV R21, RZ ;  /* 0x000000ff00157202 */ /* 0x000fe20000000f00 */
[----:B------:R-:W-:Y:S01]  /*05a0*/  IMAD.HI R9, R9, 0x66666667, RZ ;  /* 0x6666666709097827 */ /* 0x000fe200078e02ff */
[----:B------:R-:W-:-:S03]  /*05b0*/  LOP3.LUT R47, R71, 0x60, R74, 0xfe, !PT ;  /* 0x00000060472f7812 */ /* 0x000fc600078efe4a */
[----:B------:R-:W-:Y:S01]  /*05c0*/  IMAD.WIDE R28, R19, R8, c[0x0][0x178] ;  /* 0x00005e00131c7625 */ /* 0x000fe200078e0208 */
[----:B0-----:R-:W-:-:S03]  /*05d0*/  SHF.R.U32.HI R7, RZ, 0x1f, R14 ;  /* 0x0000001fff077819 */ /* 0x001fc6000001160e */
[----:B------:R-:W-:Y:S01]  /*05e0*/  IMAD R25, R33, UR4, R58 ;  /* 0x0000000421197c24 */ /* 0x000fe2000f8e023a */
[----:B------:R-:W-:Y:S01]  /*05f0*/  PRMT R22, RZ, 0x7610, R22 ;  /* 0x00007610ff167816 */ /* 0x000fe20000000016 */
[----:B------:R-:W-:Y:S01]  /*0600*/  IMAD.HI R13, R13, 0x66666667, RZ ;  /* 0x666666670d0d7827 */ /* 0x000fe200078e02ff */
[----:B------:R-:W-:Y:S01]  /*0610*/  LEA.HI.SX32 R7, R14, R7, 0x19 ;  /* 0x000000070e077211 */ /* 0x000fe200078fcaff */
[----:B------:R0:W2:Y:S01]  /*0620*/  @P3 LDG.E.EL R21, [R28.64] ;  /* 0x000000061c153981 */ /* 0x0000a2000c2e1900 */
[----:B------:R-:W-:Y:S01]  /*0630*/  SHF.R.U32.HI R14, RZ, 0x1f, R9 ;  /* 0x0000001fff0e7819 */ /* 0x000fe20000011609 */
[----:B-1----:R-:W-:Y:S01]  /*0640*/  IMAD.WIDE R26, R25, R0, c[0x0][0x160] ;  /* 0x00005800191a7625 */ /* 0x002fe200078e0200 */
[----:B------:R-:W-:-:S03]  /*0650*/  ISETP.LT.AND P3, PT, R47, 0x1b80, !P0 ;  /* 0x00001b802f00780c */ /* 0x000fc60004761270 */
[-C--:B------:R-:W-:Y:S01]  /*0660*/  IMAD.WIDE R24, R25, R0.reuse, c[0x0][0x170] ;  /* 0x00005c0019187625 */ /* 0x080fe200078e0200 */
[----:B------:R-:W-:Y:S02]  /*0670*/  PRMT R12, RZ, 0x7610, R12 ;  /* 0x00007610ff0c7816 */ /* 0x000fe4000000000c */
[----:B------:R-:W-:Y:S01]  /*0680*/  PRMT R65, RZ, 0x7610, R65 ;  /* 0x00007610ff417816 */ /* 0x000fe20000000041 */
[--C-:B------:R-:W-:Y:S01]  /*0690*/  IMAD R7, R7, UR4, R58.reuse ;  /* 0x0000000407077c24 */ /* 0x100fe2000f8e023a */
[----:B------:R-:W-:Y:S01]  /*06a0*/  SHF.R.U32.HI R32, RZ, 0x1f, R13 ;  /* 0x0000001fff207819 */ /* 0x000fe2000001160d */
[----:B------:R-:W-:Y:S01]  /*06b0*/  IMAD.WIDE R30, R31, R0, c[0x0][0x170] ;  /* 0x00005c001f1e7625 */ /* 0x000fe200078e0200 */
[----:B------:R-:W-:Y:S01]  /*06c0*/  LEA.HI.SX32 R19, R9, R14, 0x19 ;  /* 0x0000000e09137211 */ /* 0x000fe200078fcaff */
[----:B------:R1:W2:Y:S02]  /*06d0*/  @P5 LDG.E.EL.U16 R22, [R24.64] ;  /* 0x0000000618165981 */ /* 0x0002a4000c2e1500 */
[----:B0-----:R-:W-:Y:S01]  /*06e0*/  IMAD R29, R47, UR4, R58 ;  /* 0x000000042f1d7c24 */ /* 0x001fe2000f8e023a */
[----:B------:R-:W-:Y:S01]  /*06f0*/  LEA.HI.SX32 R23, R13, R32, 0x19 ;  /* 0x000000200d177211 */ /* 0x000fe200078fcaff */
[----:B------:R0:W2:Y:S01]  /*0700*/  @P6 LDG.E.EL.U16 R12, [R30.64] ;  /* 0x000000061e0c6981 */ /* 0x0000a2000c2e1500 */
[----:B------:R-:W-:Y:S01]  /*0710*/  PRMT R64, RZ, 0x7610, R64 ;  /* 0x00007610ff407816 */ /* 0x000fe20000000040 */
[----:B------:R-:W-:Y:S01]  /*0720*/  IMAD R19, R19, UR4, R58 ;  /* 0x0000000413137c24 */ /* 0x000fe2000f8e023a */
[----:B------:R-:W-:Y:S01]  /*0730*/  MOV R6, RZ ;  /* 0x000000ff00067202 */ /* 0x000fe20000000f00 */
[----:B------:R0:W2:Y:S01]  /*0740*/  @P5 LDG.E.EL.U16 R65, [R26.64] ;  /* 0x000000061a415981 */ /* 0x0000a2000c2e1500 */
[----:B-1----:R-:W-:Y:S01]  /*0750*/  IMAD.WIDE R24, R7, R8, c[0x0][0x180] ;  /* 0x0000600007187625 */ /* 0x002fe200078e0208 */
[----:B------:R-:W-:-:S03]  /*0760*/  PRMT R11, RZ, 0x7610, R11 ;  /* 0x00007610ff0b7816 */ /* 0x000fc6000000000b */
[----:B0-----:R-:W-:Y:S01]  /*0770*/  IMAD.WIDE R30, R29, R0, c[0x0][0x160] ;  /* 0x000058001d1e7625 */ /* 0x001fe200078e0200 */
[----:B------:R-:W-:Y:S01]  /*0780*/  LOP3.LUT R35, R71, 0x70, R74, 0xfe, !PT ;  /* 0x0000007047237812 */ /* 0x000fe200078efe4a */
[----:B------:R0:W2:Y:S02]  /*0790*/  @P2 LDG.E.EL R16, [R24.64] ;  /* 0x0000000618102981 */ /* 0x0000a4000c2e1900 */
[----:B------:R-:W-:Y:S01]  /*07a0*/  IMAD.WIDE R26, R7, R8, c[0x0][0x178] ;  /* 0x00005e00071a7625 */ /* 0x000fe200078e0208 */
[----:B------:R-:W-:Y:S01]  /*07b0*/  MOV R9, RZ ;  /* 0x000000ff00097202 */ /* 0x000fe20000000f00 */
[----:B------:R1:W2:Y:S02]  /*07c0*/  @P3 LDG.E.EL.U16 R64, [R30.64] ;  /* 0x000000061e403981 */ /* 0x0002a4000c2e1500 */
[----:B------:R-:W-:Y:S01]  /*07d0*/  IMAD.WIDE R28, R29, R0, c[0x0][0x170] ;  /* 0x00005c001d1c7625 */ /* 0x000fe200078e0200 */
[----:B------:R-:W-:Y:S01]  /*07e0*/  MOV R14, RZ ;  /* 0x000000ff000e7202 */ /* 0x000fe20000000f00 */
[----:B------:R1:W2:Y:S02]  /*07f0*/  @P2 LDG.E.EL R6, [R26.64] ;  /* 0x000000061a062981 */ /* 0x0002a4000c2e1900 */
[----:B------:R-:W-:-:S02]  /*0800*/  IMAD R23, R23, UR4, R58 ;  /* 0x0000000417177c24 */ /* 0x000fc4000f8e023a */
[-C--:B0-----:R-:W-:Y:S01]  /*0810*/  IMAD.WIDE R24, R19, R8.reuse, c[0x0][0x180] ;  /* 0x0000600013187625 */ /* 0x081fe200078e0208 */
[----:B------:R-:W-:Y:S01]  /*0820*/  ISETP.LT.AND P2, PT, R35, 0x1b80, !P0 ;  /* 0x00001b802300780c */ /* 0x000fe20004741270 */
[----:B------:R0:W2:Y:S02]  /*0830*/  @P3 LDG.E.EL.U16 R11, [R28.64] ;  /* 0x000000061c0b3981 */ /* 0x0000a4000c2e1500 */
[----:B------:R-:W-:Y:S01]  /*0840*/  IMAD.HI R32, R39, 0x66666667, RZ ;  /* 0x6666666727207827 */ /* 0x000fe200078e02ff */
[----:B------:R-:W-:Y:S01]  /*0850*/  MOV R7, RZ ;  /* 0x000000ff00077202 */ /* 0x000fe20000000f00 */
[----:B------:R0:W2:Y:S02]  /*0860*/  @P1 LDG.E.EL R9, [R24.64] ;  /* 0x0000000618091981 */ /* 0x0000a4000c2e1900 */
[-C--:B-1----:R-:W-:Y:S01]  /*0870*/  IMAD.WIDE R30, R19, R8.reuse, c[0x0][0x178] ;  /* 0x00005e00131e7625 */ /* 0x082fe200078e0208 */
[----:B------:R-:W-:Y:S02]  /*0880*/  MOV R13, RZ ;  /* 0x000000ff000d7202 */ /* 0x000fe40000000f00 */
[--C-:B------:R-:W-:Y:S01]  /*0890*/  LOP3.LUT R41, R71, 0x80, R74.reuse, 0xfe, !PT ;  /* 0x0000008047297812 */ /* 0x100fe200078efe4a */
[----:B------:R-:W-:Y:S01]  /*08a0*/  IMAD.WIDE R26, R23, R8, c[0x0][0x180] ;  /* 0x00006000171a7625 */ /* 0x000fe200078e0208 */
[----:B------:R1:W2:Y:S01]  /*08b0*/  @P1 LDG.E.EL R14, [R30.64] ;  /* 0x000000061e0e1981 */ /* 0x0002a2000c2e1900 */
[----:B------:R-:W-:-:S02]  /*08c0*/  LOP3.LUT R45, R71, 0x90, R74, 0xfe, !PT ;  /* 0x00000090472d7812 */ /* 0x000fc400078efe4a */
[----:B0-----:R-:W-:Y:S01]  /*08d0*/  IMAD.WIDE R28, R23, R8, c[0x0][0x178] ;  /* 0x00005e00171c7625 */ /* 0x001fe200078e0208 */
[----:B------:R-:W-:Y:S01]  /*08e0*/  SHF.R.U32.HI R25, RZ, 0x1f, R32 ;  /* 0x0000001fff197819 */ /* 0x000fe20000011620 */
[----:B------:R0:W2:Y:S02]  /*08f0*/  @P4 LDG.E.EL R7, [R26.64] ;  /* 0x000000061a074981 */ /* 0x0000a4000c2e1900 */
[--C-:B------:R-:W-:Y:S01]  /*0900*/  IMAD R43, R35, UR4, R58.reuse ;  /* 0x00000004232b7c24 */ /* 0x100fe2000f8e023a */
[----:B------:R-:W-:Y:S01]  /*0910*/  ISETP.LT.AND P1, PT, R41, 0x1b80, !P0 ;  /* 0x00001b802900780c */ /* 0x000fe20004721270 */
[----:B------:R1:W2:Y:S01]  /*0920*/  @P4 LDG.E.EL R13, [R28.64] ;  /* 0x000000061c0d4981 */ /* 0x0002a2000c2e1900 */
[----:B------:R-:W-:Y:S01]  /*0930*/  PRMT R63, RZ, 0x7610, R63 ;  /* 0x00007610ff3f7816 */ /* 0x000fe2000000003f */
[----:B------:R-:W-:Y:S01]  /*0940*/  IMAD.WIDE R36, R43, R0, c[0x0][0x160] ;  /* 0x000058002b247625 */ /* 0x000fe200078e0200 */
[----:B------:R-:W-:Y:S02]  /*0950*/  ISETP.LT.AND P4, PT, R45, 0x1b80, !P0 ;  /* 0x00001b802d00780c */ /* 0x000fe40004781270 */
[----:B0-----:R-:W-:Y:S01]  /*0960*/  LEA.HI.SX32 R27, R32, R25, 0x19 ;  /* 0x00000019201b7211 */ /* 0x001fe200078fcaff */
[----:B------:R-:W-:Y:S01]  /*0970*/  IMAD.HI R34, R33, 0x66666667, RZ ;  /* 0x6666666721227827 */ /* 0x000fe200078e02ff */
[----:B------:R-:W-:Y:S01]  /*0980*/  PRMT R19, RZ, 0x7610, R19 ;  /* 0x00007610ff137816 */ /* 0x000fe20000000013 */
[----:B------:R0:W2:Y:S02]  /*0990*/  @P2 LDG.E.EL.U16 R63, [R36.64] ;  /* 0x00000006243f2981 */ /* 0x0000a4000c2e1500 */
[----:B-1----:R-:W-:-:S02]  /*09a0*/  IMAD R29, R41, UR4, R58 ;  /* 0x00000004291d7c24 */ /* 0x002fc4000f8e023a */
[----:B------:R-:W-:Y:S01]  /*09b0*/  IMAD.WIDE R30, R43, R0, c[0x0][0x170] ;  /* 0x00005c002b1e7625 */ /* 0x000fe200078e0200 */
[----:B------:R-:W-:-:S03]  /*09c0*/  PRMT R62, RZ, 0x7610, R62 ;  /* 0x00007610ff3e7816 */ /* 0x000fc6000000003e */
[----:B------:R-:W-:Y:S01]  /*09d0*/  IMAD R43, R27, UR4, R58 ;  /* 0x000000041b2b7c24 */ /* 0x000fe2000f8e023a */
[----:B------:R-:W-:Y:S01]  /*09e0*/  SHF.R.U32.HI R51, RZ, 0x1f, R34 ;  /* 0x0000001fff337819 */ /* 0x000fe20000011622 */
[----:B------:R-:W-:Y:S01]  /*09f0*/  IMAD R49, R45, UR4, R58 ;  /* 0x000000042d317c24 */ /* 0x000fe2000f8e023a */
[----:B------:R-:W-:Y:S01]  /*0a00*/  MOV R25, RZ ;  /* 0x000000ff00197202 */ /* 0x000fe20000000f00 */
[----:B0-----:R-:W-:Y:S01]  /*0a10*/  IMAD.WIDE R36, R29, R0, c[0x0][0x160] ;  /* 0x000058001d247625 */ /* 0x001fe200078e0200 */
[----:B------:R-:W-:Y:S01]  /*0a20*/  PRMT R24, RZ, 0x7610, R24 ;  /* 0x00007610ff187816 */ /* 0x000fe20000000018 */
[----:B------:R0:W2:Y:S01]  /*0a30*/  @P2 LDG.E.EL.U16 R19, [R30.64] ;  /* 0x000000061e132981 */ /* 0x0000a2000c2e1500 */
[----:B------:R-:W-:Y:S01]  /*0a40*/  MOV R26, RZ ;  /* 0x000000ff001a7202 */ /* 0x000fe20000000f00 */
[----:B------:R-:W-:Y:S01]  /*0a50*/  IMAD.WIDE R32, R43, R8, c[0x0][0x178] ;  /* 0x00005e002b207625 */ /* 0x000fe200078e0208 */
[----:B------:R-:W-:Y:S01]  /*0a60*/  LEA.HI.SX32 R51, R34, R51, 0x19 ;  /* 0x0000003322337211 */ /* 0x000fe200078fcaff */
[----:B------:R1:W2:Y:S02]  /*0a70*/  @P1 LDG.E.EL.U16 R62, [R36.64] ;  /* 0x00000006243e1981 */ /* 0x0002a4000c2e1500 */
[----:B------:R-:W-:Y:S01]  /*0a80*/  IMAD.WIDE R38, R49, R0, c[0x0][0x160] ;  /* 0x0000580031267625 */ /* 0x000fe200078e0200 */
[----:B------:R-:W-:Y:S01]  /*0a90*/  PRMT R27, RZ, 0x7610, R27 ;  /* 0x00007610ff1b7816 */ /* 0x000fe2000000001b */
[----:B------:R1:W2:Y:S02]  /*0aa0*/  @P6 LDG.E.EL R25, [R32.64] ;  /* 0x0000000620196981 */ /* 0x0002a4000c2e1900 */
[----:B0-----:R-:W-:Y:S01]  /*0ab0*/  IMAD.WIDE R30, R43, R8, c[0x0][0x180] ;  /* 0x000060002b1e7625 */ /* 0x001fe200078e0208 */
[----:B------:R-:W-:Y:S01]  /*0ac0*/  LOP3.LUT R43, R71, 0xa0, R74, 0xfe, !PT ;  /* 0x000000a0472b7812 */ /* 0x000fe200078efe4a */
[----:B------:R0:W2:Y:S02]  /*0ad0*/  @P4 LDG.E.EL.U16 R24, [R38.64] ;  /* 0x0000000626184981 */ /* 0x0000a4000c2e1500 */
[----:B------:R-:W-:Y:S01]  /*0ae0*/  IMAD.HI R47, R47, 0x66666667, RZ ;  /* 0x666666672f2f7827 */ /* 0x000fe200078e02ff */
[----:B------:R-:W-:Y:S01]  /*0af0*/  PRMT R23, RZ, 0x7610, R23 ;  /* 0x00007610ff177816 */ /* 0x000fe20000000017 */
[----:B------:R0:W2:Y:S02]  /*0b00*/  @P6 LDG.E.EL R26, [R30.64] ;  /* 0x000000061e1a6981 */ /* 0x0000a4000c2e1900 */
[----:B-1----:R-:W-:Y:S01]  /*0b10*/  IMAD.WIDE R36, R49, R0, c[0x0][0x170] ;  /* 0x00005c0031247625 */ /* 0x002fe200078e0200 */
[----:B------:R-:W-:-:S03]  /*0b20*/  SHF.R.U32.HI R32, RZ, 0x1f, R47 ;  /* 0x0000001fff207819 */ /* 0x000fc6000001162f */
[----:B------:R-:W-:Y:S01]  /*0b30*/  IMAD.WIDE R28, R29, R0, c[0x0][0x170] ;  /* 0x00005c001d1c7625 */ /* 0x000fe200078e0200 */
[----:B------:R-:W-:Y:S01]  /*0b40*/  ISETP.LT.AND P6, PT, R43, 0x1b80, !P0 ;  /* 0x00001b802b00780c */ /* 0x000fe200047c1270 */
[----:B------:R1:W2:Y:S02]  /*0b50*/  @P4 LDG.E.EL.U16 R27, [R36.64] ;  /* 0x00000006241b4981 */ /* 0x0002a4000c2e1500 */
[--C-:B0-----:R-:W-:Y:S01]  /*0b60*/  IMAD R39, R51, UR4, R58.reuse ;  /* 0x0000000433277c24 */ /* 0x101fe2000f8e023a */
[----:B------:R-:W-:Y:S01]  /*0b70*/  CS2R R30, SRZ ;  /* 0x00000000001e7805 */ /* 0x000fe2000001ff00 */
[----:B------:R0:W2:Y:S01]  /*0b80*/  @P1 LDG.E.EL.U16 R23, [R28.64] ;  /* 0x000000061c171981 */ /* 0x0000a2000c2e1500 */
[----:B------:R-:W-:Y:S02]  /*0b90*/  IMAD R53, R43, UR4, R58 ;  /* 0x000000042b357c24 */ /* 0x000fe4000f8e023a */
[----:B------:R-:W-:Y:S01]  /*0ba0*/  IMAD.WIDE R48, R39, R8, c[0x0][0x178] ;  /* 0x00005e0027307625 */ /* 0x000fe200078e0208 */
[----:B-1----:R-:W-:-:S03]  /*0bb0*/  LEA.HI.SX32 R37, R47, R32, 0x19 ;  /* 0x000000202f257211 */ /* 0x002fc600078fcaff */
[----:B------:R-:W-:Y:S01]  /*0bc0*/  IMAD.HI R36, R35, 0x66666667, RZ ;  /* 0x6666666723247827 */ /* 0x000fe200078e02ff */
[----:B0-----:R-:W-:-:S03]  /*0bd0*/  MOV R28, RZ ;  /* 0x000000ff001c7202 */ /* 0x001fc60000000f00 */
[----:B------:R-:W-:Y:S01]  /*0be0*/  IMAD.WIDE R38, R39, R8, c[0x0][0x180] ;  /* 0x0000600027267625 */ /* 0x000fe200078e0208 */
[----:B------:R-:W-:Y:S02]  /*0bf0*/  PRMT R29, RZ, 0x7610, R29 ;  /* 0x00007610ff1d7816 */ /* 0x000fe4000000001d */
[----:B------:R-:W-:Y:S01]  /*0c00*/  LOP3.LUT R47, R71, 0xb0, R74, 0xfe, !PT ;  /* 0x000000b0472f7812 */ /* 0x000fe200078efe4a */
[----:B------:R-:W-:Y:S01]  /*0c10*/  IMAD.WIDE R50, R53, R0, c[0x0][0x160] ;  /* 0x0000580035327625 */ /* 0x000fe200078e0200 */
[----:B------:R0:W2:Y:S03]  /*0c20*/  @P5 LDG.E.EL R28, [R48.64] ;  /* 0x00000006301c5981 */ /* 0x0000a6000c2e1900 */
[----:B------:R-:W-:Y:S01]  /*0c30*/  IMAD R35, R37, UR4, R58 ;  /* 0x0000000425237c24 */ /* 0x000fe2000f8e023a */
[----:B------:R-:W-:Y:S01]  /*0c40*/  SHF.R.U32.HI R37, RZ, 0x1f, R36 ;  /* 0x0000001fff257819 */ /* 0x000fe20000011624 */
[----:B------:R1:W3:Y:S01]  /*0c50*/  @P5 LDG.E.EL R30, [R38.64] ;  /* 0x00000006261e5981 */ /* 0x0002e2000c2e1900 */
[----:B------:R-:W-:-:S02]  /*0c60*/  ISETP.LT.AND P5, PT, R47, 0x1b80, !P0 ;  /* 0x00001b802f00780c */ /* 0x000fc400047a1270 */
[----:B------:R-:W-:Y:S01]  /*0c70*/  LEA.HI.SX32 R37, R36, R37, 0x19 ;  /* 0x0000002524257211 */ /* 0x000fe200078fcaff */
[----:B------:R0:W3:Y:S01]  /*0c80*/  @P6 LDG.E.EL.U16 R29, [R50.64] ;  /* 0x00000006321d6981 */ /* 0x0000e2000c2e1500 */
[----:B------:R-:W-:Y:S01]  /*0c90*/  PRMT R36, RZ, 0x7610, R36 ;  /* 0x00007610ff247816 */ /* 0x000fe20000000024 */
[----:B------:R-:W-:Y:S01]  /*0ca0*/  IMAD.WIDE R60, R35, R8, c[0x0][0x180] ;  /* 0x00006000233c7625 */ /* 0x000fe200078e0208 */
[----:B------:R-:W-:-:S03]  /*0cb0*/  MOV R32, RZ ;  /* 0x000000ff00207202 */ /* 0x000fc60000000f00 */
[--C-:B------:R-:W-:Y:S02]  /*0cc0*/  IMAD R77, R37, UR4, R58.reuse ;  /* 0x00000004254d7c24 */ /* 0x100fe4000f8e023a */
[----:B0-----:R-:W-:Y:S01]  /*0cd0*/  IMAD R51, R47, UR4, R58 ;  /* 0x000000042f337c24 */ /* 0x001fe2000f8e023a */
[----:B------:R-:W-:Y:S01]  /*0ce0*/  PRMT R33, RZ, 0x7610, R33 ;  /* 0x00007610ff217816 */ /* 0x000fe20000000021 */
[----:B-1----:R-:W-:Y:S01]  /*0cf0*/  IMAD.WIDE R38, R35, R8, c[0x0][0x178] ;  /* 0x00005e0023267625 */ /* 0x002fe200078e0208 */
[----:B------:R-:W-:Y:S01]  /*0d00*/  MOV R35, RZ ;  /* 0x000000ff00237202 */ /* 0x000fe20000000f00 */
[----:B------:R0:W3:Y:S02]  /*0d10*/  @P3 LDG.E.EL R32, [R60.64] ;  /* 0x000000063c203981 */ /* 0x0000e4000c2e1900 */
[CC--:B------:R-:W-:Y:S01]  /*0d20*/  IMAD.WIDE R54, R51.reuse, R0.reuse, c[0x0][0x160] ;  /* 0x0000580033367625 */ /* 0x0c0fe200078e0200 */
[----:B------:R-:W-:Y:S01]  /*0d30*/  MOV R37, RZ ;  /* 0x000000ff00257202 */ /* 0x000fe20000000f00 */
[----:B------:R1:W3:Y:S02]  /*0d40*/  @P3 LDG.E.EL R31, [R38.64] ;  /* 0x00000006261f3981 */ /* 0x0002e4000c2e1900 */
[----:B------:R-:W-:Y:S01]  /*0d50*/  IMAD.WIDE R50, R51, R0, c[0x0][0x170] ;  /* 0x00005c0033327625 */ /* 0x000fe200078e0200 */
[----:B------:R-:W-:-:S03]  /*0d60*/  LOP3.LUT R49, R71, 0xc0, R74, 0xfe, !PT ;  /* 0x000000c047317812 */ /* 0x000fc600078efe4a */
[CC--:B------:R-:W-:Y:S01]  /*0d70*/  IMAD.WIDE R56, R77.reuse, R8.reuse, c[0x0][0x178] ;  /* 0x00005e004d387625 */ /* 0x0c0fe200078e0208 */
[----:B------:R0:W3:Y:S03]  /*0d80*/  @P5 LDG.E.EL.U16 R36, [R50.64] ;  /* 0x0000000632245981 */ /* 0x0000e6000c2e1500 */
[----:B------:R-:W-:-:S04]  /*0d90*/  IMAD.WIDE R76, R77, R8, c[0x0][0x180] ;  /* 0x000060004d4c7625 */ /* 0x000fc800078e0208 */
[----:B------:R-:W-:Y:S01]  /*0da0*/  IMAD.HI R42, R41, 0x66666667, RZ ;  /* 0x66666667292a7827 */ /* 0x000fe200078e02ff */
[----:B------:R-:W-:Y:S01]  /*0db0*/  PRMT R34, RZ, 0x7610, R34 ;  /* 0x00007610ff227816 */ /* 0x000fe20000000022 */
[----:B------:R1:W3:Y:S01]  /*0dc0*/  @P2 LDG.E.EL R35, [R56.64] ;  /* 0x0000000638232981 */ /* 0x0002e2000c2e1900 */
[----:B0-----:R-:W-:Y:S01]  /*0dd0*/  LOP3.LUT R51, R71, 0xd0, R74, 0xfe, !PT ;  /* 0x000000d047337812 */ /* 0x001fe200078efe4a */
[----:B------:R-:W-:Y:S01]  /*0de0*/  IMAD.WIDE R52, R53, R0, c[0x0][0x170] ;  /* 0x00005c0035347625 */ /* 0x000fe200078e0200 */
[----:B------:R-:W-:Y:S01]  /*0df0*/  ISETP.LT.AND P3, PT, R49, 0x1b80, !P0 ;  /* 0x00001b803100780c */ /* 0x000fe20004761270 */
[----:B------:R0:W3:Y:S01]  /*0e00*/  @P2 LDG.E.EL R37, [R76.64] ;  /* 0x000000064c252981 */ /* 0x0000e2000c2e1900 */
[----:B------:R-:W-:Y:S01]  /*0e10*/  ISETP.LT.AND P2, PT, R51, 0x1b80, !P0 ;  /* 0x00001b803300780c */ /* 0x000fe20004741270 */
[----:B------:R-:W-:Y:S02]  /*0e20*/  IMAD.HI R46, R45, 0x66666667, RZ ;  /* 0x666666672d2e7827 */ /* 0x000fe400078e02ff */
[----:B------:R0:W3:Y:S01]  /*0e30*/  @P6 LDG.E.EL.U16 R33, [R52.64] ;  /* 0x0000000634216981 */ /* 0x0000e2000c2e1500 */
[----:B-1----:R-:W-:Y:S01]  /*0e40*/  SHF.R.U32.HI R57, RZ, 0x1f, R42 ;  /* 0x0000001fff397819 */ /* 0x002fe2000001162a */
[----:B------:R-:W-:-:S02]  /*0e50*/  IMAD R61, R51, UR4, R58 ;  /* 0x00000004333d7c24 */ /* 0x000fc4000f8e023a */
[----:B------:R1:W3:Y:S01]  /*0e60*/  @P5 LDG.E.EL.U16 R34, [R54.64] ;  /* 0x0000000636225981 */ /* 0x0002e2000c2e1500 */
[----:B------:R-:W-:Y:S01]  /*0e70*/  LEA.HI.SX32 R57, R42, R57, 0x19 ;  /* 0x000000392a397211 */ /* 0x000fe200078fcaff */
[----:B0-----:R-:W-:Y:S01]  /*0e80*/  IMAD R53, R49, UR4, R58 ;  /* 0x0000000431357c24 */ /* 0x001fe2000f8e023a */
[----:B------:R-:W-:Y:S02]  /*0e90*/  PRMT R38, RZ, 0x7610, R38 ;  /* 0x00007610ff267816 */ /* 0x000fe40000000026 */
[----:B------:R-:W-:Y:S01]  /*0ea0*/  PRMT R39, RZ, 0x7610, R39 ;  /* 0x00007610ff277816 */ /* 0x000fe20000000027 */
[CC--:B-1----:R-:W-:Y:S01]  /*0eb0*/  IMAD.WIDE R54, R53.reuse, R0.reuse, c[0x0][0x160] ;  /* 0x0000580035367625 */ /* 0x0c2fe200078e0200 */
[----:B------:R-:W-:Y:S02]  /*0ec0*/  SHF.R.U32.HI R45, RZ, 0x1f, R46 ;  /* 0x0000001fff2d7819 */ /* 0x000fe4000001162e */
[----:B------:R-:W-:Y:S01]  /*0ed0*/  PRMT R40, RZ, 0x7610, R40 ;  /* 0x00007610ff287816 */ /* 0x000fe20000000028 */
[----:B------:R-:W-:Y:S01]  /*0ee0*/  IMAD.WIDE R52, R53, R0, c[0x0][0x170] ;  /* 0x00005c0035347625 */ /* 0x000fe200078e0200 */
[----:B------:R-:W-:Y:S01]  /*0ef0*/  LEA.HI.SX32 R45, R46, R45, 0x19 ;  /* 0x0000002d2e2d7211 */ /* 0x000fe200078fcaff */
[----:B------:R0:W4:Y:S02]  /*0f00*/  @P3 LDG.E.EL.U16 R38, [R54.64] ;  /* 0x0000000636263981 */ /* 0x000124000c2e1500 */
[----:B------:R-:W-:-:S02]  /*0f10*/  IMAD.HI R44, R43, 0x66666667, RZ ;  /* 0x666666672b2c7827 */ /* 0x000fc400078e02ff */
[----:B------:R1:W4:Y:S02]  /*0f20*/  @P3 LDG.E.EL.U16 R39, [R52.64] ;  /* 0x0000000634273981 */ /* 0x000324000c2e1500 */
[----:B------:R-:W-:Y:S01]  /*0f30*/  IMAD.WIDE R76, R61, R0, c[0x0][0x160] ;  /* 0x000058003d4c7625 */ /* 0x000fe200078e0200 */
[----:B------:R-:W-:-:S03]  /*0f40*/  CS2R R42, SRZ ;  /* 0x00000000002a7805 */ /* 0x000fc6000001ff00 */
[----:B------:R-:W-:Y:S01]  /*0f50*/  IMAD R57, R57, UR4, R58 ;  /* 0x0000000439397c24 */ /* 0x000fe2000f8e023a */
[----:B0-----:R-:W-:Y:S01]  /*0f60*/  SHF.R.U32.HI R55, RZ, 0x1f, R44 ;  /* 0x0000001fff377819 */ /* 0x001fe2000001162c */
[----:B------:R0:W4:Y:S01]  /*0f70*/  @P2 LDG.E.EL.U16 R40, [R76.64] ;  /* 0x000000064c282981 */ /* 0x000122000c2e1500 */
[----:B------:R-:W-:Y:S01]  /*0f80*/  PRMT R41, RZ, 0x7610, R41 ;  /* 0x00007610ff297816 */ /* 0x000fe20000000029 */
[----:B-1----:R-:W-:Y:S01]  /*0f90*/  IMAD.WIDE R52, R57, R8, c[0x0][0x178] ;  /* 0x00005e0039347625 */ /* 0x002fe200078e0208 */
[----:B------:R-:W-:-:S03]  /*0fa0*/  LEA.HI.SX32 R55, R44, R55, 0x19 ;  /* 0x000000372c377211 */ /* 0x000fc600078fcaff */
[----:B------:R-:W-:Y:S01]  /*0fb0*/  IMAD.WIDE R60, R61, R0, c[0x0][0x170] ;  /* 0x00005c003d3c7625 */ /* 0x000fe200078e0200 */
[----:B------:R1:W4:Y:S03]  /*0fc0*/  @P1 LDG.E.EL R42, [R52.64] ;  /* 0x00000006342a1981 */ /* 0x000326000c2e1900 */
[----:B0-----:R-:W-:Y:S01]  /*0fd0*/  IMAD R77, R45, UR4, R58 ;  /* 0x000000042d4d7c24 */ /* 0x001fe2000f8e023a */
[----:B------:R0:W4:Y:S01]  /*0fe0*/  @P2 LDG.E.EL.U16 R41, [R60.64] ;  /* 0x000000063c292981 */ /* 0x000122000c2e1500 */
[----:B------:R-:W-:Y:S01]  /*0ff0*/  IMAD.HI R46, R47, 0x66666667, RZ ;  /* 0x666666672f2e7827 */ /* 0x000fe200078e02ff */
[----:B------:R-:W-:-:S03]  /*1000*/  CS2R R44, SRZ ;  /* 0x00000000002c7805 */ /* 0x000fc6000001ff00 */
[----:B------:R-:W-:-:S04]  /*1010*/  IMAD.WIDE R56, R57, R8, c[0x0][0x180] ;  /* 0x0000600039387625 */ /* 0x000fc800078e0208 */
[----:B-1----:R-:W-:Y:S01]  /*1020*/  IMAD.WIDE R52, R77, R8, c[0x0][0x178] ;  /* 0x00005e004d347625 */ /* 0x002fe200078e0208 */
[----:B0-----:R-:W-:Y:S01]  /*1030*/  SHF.R.U32.HI R61, RZ, 0x1f, R46 ;  /* 0x0000001fff3d7819 */ /* 0x001fe2000001162e */
[----:B------:R0:W4:Y:S02]  /*1040*/  @P1 LDG.E.EL R43, [R56.64] ;  /* 0x00000006382b1981 */ /* 0x000124000c2e1900 */
[----:B------:R-:W-:Y:S01]  /*1050*/  IMAD.HI R50, R49, 0x66666667, RZ ;  /* 0x6666666731327827 */ /* 0x000fe200078e02ff */
[----:B------:R-:W-:Y:S01]  /*1060*/  LEA.HI.SX32 R61, R46, R61, 0x19 ;  /* 0x0000003d2e3d7211 */ /* 0x000fe200078fcaff */
[----:B------:R1:W4:Y:S02]  /*1070*/  @P4 LDG.E.EL R44, [R52.64] ;  /* 0x00000006342c4981 */ /* 0x000324000c2e1900 */
[----:B------:R-:W-:Y:S01]  /*1080*/  IMAD R55, R55, UR4, R58 ;  /* 0x0000000437377c24 */ /* 0x000fe2000f8e023a */
[----:B------:R-:W-:-:S03]  /*1090*/  CS2R R46, SRZ ;  /* 0x00000000002e7805 */ /* 0x000fc6000001ff00 */
[----:B0-----:R-:W-:Y:S01]  /*10a0*/  IMAD.WIDE R56, R55, R8, c[0x0][0x178] ;  /* 0x00005e0037387625 */ /* 0x001fe200078e0208 */
[----:B-1----:R-:W-:-:S03]  /*10b0*/  SHF.R.U32.HI R53, RZ, 0x1f, R50 ;  /* 0x0000001fff357819 */ /* 0x002fc60000011632 */
[-C--:B------:R-:W-:Y:S01]  /*10c0*/  IMAD.WIDE R54, R55, R8.reuse, c[0x0][0x180] ;  /* 0x0000600037367625 */ /* 0x080fe200078e0208 */
[----:B------:R0:W4:Y:S01]  /*10d0*/  @P6 LDG.E.EL R46, [R56.64] ;  /* 0x00000006382e6981 */ /* 0x000122000c2e1900 */
[----:B------:R-:W-:Y:S02]  /*10e0*/  LEA.HI.SX32 R53, R50, R53, 0x19 ;  /* 0x0000003532357211 */ /* 0x000fe400078fcaff */
[----:B------:R-:W-:Y:S01]  /*10f0*/  IMAD.HI R52, R51, 0x66666667, RZ ;  /* 0x6666666733347827 */ /* 0x000fe200078e02ff */
[----:B------:R1:W4:Y:S03]  /*1100*/  @P6 LDG.E.EL R47, [R54.64] ;  /* 0x00000006362f6981 */ /* 0x000326000c2e1900 */
[----:B------:R-:W-:Y:S01]  /*1110*/  IMAD.WIDE R76, R77, R8, c[0x0][0x180] ;  /* 0x000060004d4c7625 */ /* 0x000fe200078e0208 */
[----:B------:R-:W-:-:S03]  /*1120*/  CS2R R50, SRZ ;  /* 0x0000000000327805 */ /* 0x000fc6000001ff00 */
[----:B------:R-:W-:Y:S01]  /*1130*/  IMAD R53, R53, UR4, R58 ;  /* 0x0000000435357c24 */ /* 0x000fe2000f8e023a */
[----:B------:R5:W4:Y:S01]  /*1140*/  @P4 LDG.E.EL R45, [R76.64] ;  /* 0x000000064c2d4981 */ /* 0x000b22000c2e1900 */
[----:B-1----:R-:W-:Y:S01]  /*1150*/  SHF.R.U32.HI R55, RZ, 0x1f, R52 ;  /* 0x0000001fff377819 */ /* 0x002fe20000011634 */
[----:B------:R-:W-:Y:S01]  /*1160*/  IMAD R61, R61, UR4, R58 ;  /* 0x000000043d3d7c24 */ /* 0x000fe2000f8e023a */
[----:B------:R-:W-:Y:S01]  /*1170*/  CS2R R48, SRZ ;  /* 0x0000000000307805 */ /* 0x000fe2000001ff00 */
[----:B0-----:R-:W-:Y:S01]  /*1180*/  IMAD.WIDE R56, R53, R8, c[0x0][0x178] ;  /* 0x00005e0035387625 */ /* 0x001fe200078e0208 */
[----:B------:R-:W-:-:S03]  /*1190*/  LEA.HI.SX32 R55, R52, R55, 0x19 ;  /* 0x0000003734377211 */ /* 0x000fc600078fcaff */
[CC--:B-----5:R-:W-:Y:S01]  /*11a0*/  IMAD.WIDE R76, R61.reuse, R8.reuse, c[0x0][0x178] ;  /* 0x00005e003d4c7625 */ /* 0x0e0fe200078e0208 */
[----:B------:R0:W5:Y:S03]  /*11b0*/  @P3 LDG.E.EL R50, [R56.64] ;  /* 0x0000000638323981 */ /* 0x000166000c2e1900 */
[-C--:B------:R-:W-:Y:S01]  /*11c0*/  IMAD.WIDE R60, R61, R8.reuse, c[0x0][0x180] ;  /* 0x000060003d3c7625 */ /* 0x080fe200078e0208 */
[----:B------:R1:W4:Y:S03]  /*11d0*/  @P5 LDG.E.EL R48, [R76.64] ;  /* 0x000000064c305981 */ /* 0x000326000c2e1900 */
[----:B------:R-:W-:Y:S01]  /*11e0*/  IMAD R55, R55, UR4, R58 ;  /* 0x0000000437377c24 */ /* 0x000fe2000f8e023a */
[----:B------:R1:W4:Y:S01]  /*11f0*/  @P5 LDG.E.EL R49, [R60.64] ;  /* 0x000000063c315981 */ /* 0x000322000c2e1900 */
[----:B0-----:R-:W-:-:S02]  /*1200*/  IMAD.WIDE R56, R53, R8, c[0x0][0x180] ;  /* 0x0000600035387625 */ /* 0x001fc400078e0208 */
[----:B------:R-:W-:Y:S02]  /*1210*/  CS2R R52, SRZ ;  /* 0x0000000000347805 */ /* 0x000fe4000001ff00 */
[CC--:B-1----:R-:W-:Y:S01]  /*1220*/  IMAD.WIDE R76, R55.reuse, R8.reuse, c[0x0][0x180] ;  /* 0x00006000374c7625 */ /* 0x0c2fe200078e0208 */
[----:B------:R0:W4:Y:S03]  /*1230*/  @P3 LDG.E.EL R51, [R56.64] ;  /* 0x0000000638333981 */ /* 0x000126000c2e1900 */
[----:B------:R-:W-:Y:S01]  /*1240*/  IMAD.WIDE R60, R55, R8, c[0x0][0x178] ;  /* 0x00005e00373c7625 */ /* 0x000fe200078e0208 */
[----:B------:R1:W4:Y:S04]  /*1250*/  @P2 LDG.E.EL R53, [R76.64] ;  /* 0x000000064c352981 */ /* 0x000328000c2e1900 */
[----:B------:R0:W5:Y:S02]  /*1260*/  @P2 LDG.E.EL R52, [R60.64] ;  /* 0x000000063c342981 */ /* 0x000164000c2e1900 */
[----:B0-----:R-:W-:-:S04]  /*1270*/  LOP3.LUT R61, R71, 0xe0, R74, 0xfe, !PT ;  /* 0x000000e0473d7812 */ /* 0x001fc800078efe4a */
[C---:B------:R-:W-:Y:S01]  /*1280*/  ISETP.LT.AND P1, PT, R61.reuse, 0x1b80, !P0 ;  /* 0x00001b803d00780c */ /* 0x040fe20004721270 */
[C---:B-1----:R-:W-:Y:S02]  /*1290*/  IMAD R77, R61.reuse, UR4, R58 ;  /* 0x000000043d4d7c24 */ /* 0x042fe4000f8e023a */
[----:B------:R-:W-:-:S05]  /*12a0*/  IMAD.HI R61, R61, 0x66666667, RZ ;  /* 0x666666673d3d7827 */ /* 0x000fca00078e02ff */
[----:B------:R-:W-:Y:S01]  /*12b0*/  SHF.R.U32.HI R60, RZ, 0x1f, R61 ;  /* 0x0000001fff3c7819 */ /* 0x000fe2000001163d */
[----:B------:R-:W-:Y:S01]  /*12c0*/  IMAD.WIDE R56, R77, R0, c[0x0][0x160] ;  /* 0x000058004d387625 */ /* 0x000fe200078e0200 */
[----:B------:R-:W-:Y:S02]  /*12d0*/  PRMT R54, RZ, 0x7610, R54 ;  /* 0x00007610ff367816 */ /* 0x000fe40000000036 */
[----:B------:R-:W-:Y:S01]  /*12e0*/  LEA.HI.SX32 R61, R61, R60, 0x19 ;  /* 0x0000003c3d3d7211 */ /* 0x000fe200078fcaff */
[----:B------:R-:W-:Y:S01]  /*12f0*/  IMAD.WIDE R76, R77, R0, c[0x0][0x170] ;  /* 0x00005c004d4c7625 */ /* 0x000fe200078e0200 */
[----:B------:R-:W-:Y:S02]  /*1300*/  PRMT R55, RZ, 0x7610, R55 ;  /* 0x00007610ff377816 */ /* 0x000fe40000000037 */
[----:B------:R0:W5:Y:S01]  /*1310*/  @P1 LDG.E.EL.U16 R54, [R56.64] ;  /* 0x0000000638361981 */ /* 0x000162000c2e1500 */
[----:B------:R-:W-:-:S03]  /*1320*/  IMAD R61, R61, UR4, R58 ;  /* 0x000000043d3d7c24 */ /* 0x000fc6000f8e023a */
[----:B------:R1:W5:Y:S01]  /*1330*/  @P1 LDG.E.EL.U16 R55, [R76.64] ;  /* 0x000000064c371981 */ /* 0x000362000c2e1500 */
[----:B0-----:R-:W-:Y:S01]  /*1340*/  CS2R R56, SRZ ;  /* 0x0000000000387805 */ /* 0x001fe2000001ff00 */
[----:B-1----:R-:W-:-:S04]  /*1350*/  IMAD.WIDE R76, R61, R8, c[0x0][0x178] ;  /* 0x00005e003d4c7625 */ /* 0x002fc800078e0208 */
[----:B------:R-:W-:Y:S01]  /*1360*/  IMAD.WIDE R60, R61, R8, c[0x0][0x180] ;  /* 0x000060003d3c7625 */ /* 0x000fe200078e0208 */
[----:B------:R0:W5:Y:S04]  /*1370*/  @P1 LDG.E.EL R56, [R76.64] ;  /* 0x000000064c381981 */ /* 0x000168000c2e1900 */
[----:B------:R1:W5:Y:S01]  /*1380*/  @P1 LDG.E.EL R57, [R60.64] ;  /* 0x000000063c391981 */ /* 0x000362000c2e1900 */
[----:B0-----:R-:W-:-:S05]  /*1390*/  LOP3.LUT R77, R71, 0xf0, R74, 0xfe, !PT ;  /* 0x000000f0474d7812 */ /* 0x001fca00078efe4a */
[C---:B-1----:R-:W-:Y:S01]  /*13a0*/  IMAD.HI R60, R77.reuse, 0x66666667, RZ ;  /* 0x666666674d3c7827 */ /* 0x042fe200078e02ff */
[----:B------:R-:W-:-:S04]  /*13b0*/  ISETP.LT.AND P0, PT, R77, 0x1b80, !P0 ;  /* 0x00001b804d00780c */ /* 0x000fc80004701270 */
[----:B------:R-:W-:Y:S01]  /*13c0*/  SHF.R.U32.HI R59, RZ, 0x1f, R60 ;  /* 0x0000001fff3b7819 */ /* 0x000fe2000001163c */
[----:B------:R-:W-:-:S03]  /*13d0*/  IMAD R77, R77, UR4, R58 ;  /* 0x000000044d4d7c24 */ /* 0x000fc6000f8e023a */
[----:B------:R-:W-:Y:S01]  /*13e0*/  LEA.HI.SX32 R59, R60, R59, 0x19 ;  /* 0x0000003b3c3b7211 */ /* 0x000fe200078fcaff */
[----:B------:R-:W-:-:S04]  /*13f0*/  IMAD.WIDE R60, R77, R0, c[0x0][0x160] ;  /* 0x000058004d3c7625 */ /* 0x000fc800078e0200 */
[--C-:B------:R-:W-:Y:S01]  /*1400*/  IMAD R59, R59, UR4, R58.reuse ;  /* 0x000000043b3b7c24 */ /* 0x100fe2000f8e023a */
[----:B------:R-:W-:Y:S01]  /*1410*/  PRMT R58, RZ, 0x7610, R58 ;  /* 0x00007610ff3a7816 */ /* 0x000fe2000000003a */
[----:B------:R-:W-:-:S05]  /*1420*/  IMAD.WIDE R76, R77, R0, c[0x0][0x170] ;  /* 0x00005c004d4c7625 */ /* 0x000fca00078e0200 */
[----:B------:R0:W5:Y:S02]  /*1430*/  @P0 LDG.E.EL.U16 R58, [R60.64] ;  /* 0x000000063c3a0981 */ /* 0x000164000c2e1500 */
[----:B0-----:R-:W-:Y:S02]  /*1440*/  PRMT R60, RZ, 0x7610, R60 ;  /* 0x00007610ff3c7816 */ /* 0x001fe4000000003c */
[----:B------:R-:W-:-:S04]  /*1450*/  MOV R61, RZ ;  /* 0x000000ff003d7202 */ /* 0x000fc80000000f00 */
[----:B------:R0:W5:Y:S02]  /*1460*/  @P0 LDG.E.EL.U16 R60, [R76.64] ;  /* 0x000000064c3c0981 */ /* 0x000164000c2e1500 */
[----:B0-----:R-:W-:-:S05]  /*1470*/  IMAD.WIDE R76, R59, R8, c[0x0][0x178] ;  /* 0x00005e003b4c7625 */ /* 0x001fca00078e0208 */
[----:B------:R0:W5:Y:S02]  /*1480*/  @P0 LDG.E.EL R61, [R76.64] ;  /* 0x000000064c3d0981 */ /* 0x000164000c2e1900 */
[----:B0-----:R-:W-:Y:S01]  /*1490*/  IMAD.WIDE R76, R59, R8, c[0x0][0x180] ;  /* 0x000060003b4c7625 */ /* 0x001fe200078e0208 */
[----:B------:R-:W-:-:S06]  /*14a0*/  MOV R8, RZ ;  /* 0x000000ff00087202 */ /* 0x000fcc0000000f00 */
[----:B------:R0:W5:Y:S01]  /*14b0*/  @P0 LDG.E.EL R8, [R76.64] ;  /* 0x000000064c080981 */ /* 0x000162000c2e1900 */
[----:B--2---:R-:W-:Y:S01]  /*14c0*/  HADD2.F32 R3, -RZ, R3.H0_H0 ;  /* 0x20000003ff037230 */ /* 0x004fe20000004100 */
[----:B------:R-:W-:-:S05]  /*14d0*/  LOP3.LUT R59, R5, 0xff, RZ, 0xc0, !PT ;  /* 0x000000ff053b7812 */ /* 0x000fca00078ec0ff */
[----:B------:R-:W-:Y:S04]  /*14e0*/  STS [R59.X8], R3 ;  /* 0x000000033b007388 */ /* 0x000fe80000008800 */
[----:B------:R-:W-:Y:S06]  /*14f0*/  BAR.SYNC 0x0 ;  /* 0x0000000000007b1d */ /* 0x000fec0000000000 */
[----:B------:R-:W1:Y:S01]  /*1500*/  LDS R3, [R74.X8] ;  /* 0x000000004a037984 */ /* 0x000e620000008800 */
[----:B------:R-:W-:-:S02]  /*1510*/  HADD2.F32 R70, -RZ, R70.H0_H0 ;  /* 0x20000046ff467230 */ /* 0x000fc40000004100 */
[----:B------:R-:W-:-:S03]  /*1520*/  HADD2.F32 R18, -RZ, R18.H0_H0 ;  /* 0x20000012ff127230 */ /* 0x000fc60000004100 */
[----:B-1----:R-:W-:-:S04]  /*1530*/  FADD R3, R3, R70 ;  /* 0x0000004603037221 */ /* 0x002fc80000000000 */
[----:B------:R-:W-:Y:S01]  /*1540*/  FFMA R18, R18, 0.125, R3 ;  /* 0x3e00000012127823 */ /* 0x000fe20000000003 */
[----:B------:R-:W-:-:S06]  /*1550*/  LOP3.LUT R3, R74, 0x10, RZ, 0xfc, !PT ;  /* 0x000000104a037812 */ /* 0x000fcc00078efcff */
[----:B------:R-:W1:Y:S01]  /*1560*/  LDS R3, [R3.X8] ;  /* 0x0000000003037984 */ /* 0x000e620000008800 */
[----:B0-----:R-:W-:Y:S01]  /*1570*/  MOV R76, 0x3b4ccccd ;  /* 0x3b4ccccd004c7802 */ /* 0x001fe20000000f00 */
[----:B---3--:R-:W-:Y:S02]  /*1580*/  HADD2.F32 R70, -RZ, R69.H0_H0 ;  /* 0x20000045ff467230 */ /* 0x008fe40000004100 */
[----:B------:R-:W-:Y:S01]  /*1590*/  HADD2.F32 R75, -RZ, R20.H0_H0 ;  /* 0x20000014ff4b7230 */ /* 0x000fe20000004100 */
[----:B------:R-:W-:Y:S01]  /*15a0*/  LOP3.LUT R20, R74, 0x30, RZ, 0xfc, !PT ;  /* 0x000000304a147812 */ /* 0x000fe200078efcff */
[----:B------:R-:W-:-:S05]  /*15b0*/  FFMA R16, R16, R76, 9.9999997473787516356e-06 ;  /* 0x3727c5ac10107423 */ /* 0x000fca000000004c */
[----:B------:R-:W0:Y:S01]  /*15c0*/  LDS R20, [R20.X8] ;  /* 0x0000000014147984 */ /* 0x000e220000008800 */
[----:B------:R-:W2:Y:S01]  /*15d0*/  MUFU.RSQ R16, R16 ;  /* 0x0000001000107308 */ /* 0x000ea20000001400 */
[----:B------:R-:W-:Y:S01]  /*15e0*/  LOP3.LUT R69, R74, 0x20, RZ, 0xfc, !PT ;  /* 0x000000204a457812 */ /* 0x000fe200078efcff */
[----:B------:R-:W-:-:S05]  /*15f0*/  FFMA R17, R17, R76, 9.9999997473787516356e-06 ;  /* 0x3727c5ac11117423 */ /* 0x000fca000000004c */
[----:B------:R-:W-:Y:S01]  /*1600*/  LDS R69, [R69.X8] ;  /* 0x0000000045457984 */ /* 0x000fe20000008800 */
[----:B-1----:R-:W-:Y:S01]  /*1610*/  FADD R70, R3, R70 ;  /* 0x0000004603467221 */ /* 0x002fe20000000000 */
[----:B------:R-:W-:-:S03]  /*1620*/  LOP3.LUT R3, R74, 0x40, RZ, 0xfc, !PT ;  /* 0x000000404a037812 */ /* 0x000fc600078efcff */
[----:B------:R-:W-:-:S03]  /*1630*/  FFMA R75, R75, 0.125, R70 ;  /* 0x3e0000004b4b7823 */ /* 0x000fc60000000046 */
[----:B------:R-:W1:Y:S01]  /*1640*/  LDS R3, [R3.X8] ;  /* 0x0000000003037984 */ /* 0x000e620000008800 */
[----:B------:R-:W-:Y:S01]  /*1650*/  FADD R75, R75, -R6 ;  /* 0x800000064b4b7221 */ /* 0x000fe20000000000 */
[----:B------:R-:W-:-:S06]  /*1660*/  LOP3.LUT R6, R74, 0x50, RZ, 0xfc, !PT ;  /* 0x000000504a067812 */ /* 0x000fcc00078efcff */
[----:B------:R-:W3:Y:S01]  /*1670*/  LDS R6, [R6.X8] ;  /* 0x0000000006067984 */ /* 0x000ee20000008800 */
[----:B--2---:R-:W-:Y:S01]  /*1680*/  FMUL R75, R16, R75 ;  /* 0x0000004b104b7220 */ /* 0x004fe20000400000 */
[----:B------:R-:W-:Y:S01]  /*1690*/  HADD2.F32 R16, -RZ, R15.H0_H0 ;  /* 0x2000000fff107230 */ /* 0x000fe20000004100 */
[----:B------:R-:W-:Y:S01]  /*16a0*/  LOP3.LUT R15, R74, 0x60, RZ, 0xfc, !PT ;  /* 0x000000604a0f7812 */ /* 0x000fe200078efcff */
[----:B------:R-:W2:Y:S05]  /*16b0*/  MUFU.RSQ R17, R17 ;  /* 0x0000001100117308 */ /* 0x000eaa0000001400 */
[----:B------:R-:W4:Y:S01]  /*16c0*/  LDS R15, [R15.X8] ;  /* 0x000000000f0f7984 */ /* 0x000f220000008800 */
[----:B------:R-:W-:Y:S01]  /*16d0*/  FADD R18, R18, -R21 ;  /* 0x8000001512127221 */ /* 0x000fe20000000000 */
[----:B------:R-:W-:-:S02]  /*16e0*/  HADD2.F32 R67, -RZ, R67.H0_H0 ;  /* 0x20000043ff437230 */ /* 0x000fc40000004100 */
[----:B------:R-:W-:Y:S01]  /*16f0*/  HADD2.F32 R66, -RZ, R66.H0_H0 ;  /* 0x20000042ff427230 */ /* 0x000fe20000004100 */
[----:B------:R-:W-:Y:S02]  /*1700*/  FFMA R7, R7, R76, 9.9999997473787516356e-06 ;  /* 0x3727c5ac07077423 */ /* 0x000fe4000000004c */
[----:B0-----:R-:W-:Y:S01]  /*1710*/  FADD R20, R20, R67 ;  /* 0x0000004314147221 */ /* 0x001fe20000000000 */
[----:B--2---:R-:W-:Y:S01]  /*1720*/  FMUL R18, R17, R18 ;  /* 0x0000001211127220 */ /* 0x004fe20000400000 */
[----:B------:R-:W-:Y:S02]  /*1730*/  HADD2.F32 R17, -RZ, R10.H0_H0 ;  /* 0x2000000aff117230 */ /* 0x000fe40000004100 */
[----:B------:R-:W-:Y:S02]  /*1740*/  HADD2.F32 R12, -RZ, R12.H0_H0 ;  /* 0x2000000cff0c7230 */ /* 0x000fe40000004100 */
[----:B------:R-:W-:Y:S01]  /*1750*/  HADD2.F32 R65, -RZ, R65.H0_H0 ;  /* 0x20000041ff417230 */ /* 0x000fe20000004100 */
[----:B------:R-:W-:Y:S01]  /*1760*/  FFMA R20, R17, 0.125, R20 ;  /* 0x3e00000011147823 */ /* 0x000fe20000000014 */
[----:B------:R-:W0:Y:S01]  /*1770*/  MUFU.RSQ R7, R7 ;  /* 0x0000000700077308 */ /* 0x000e220000001400 */
[----:B-1----:R-:W-:-:S02]  /*1780*/  FADD R3, R3, R66 ;  /* 0x0000004203037221 */ /* 0x002fc40000000000 */
[----:B------:R-:W-:Y:S01]  /*1790*/  FADD R20, R20, -R13 ;  /* 0x8000000d14147221 */ /* 0x000fe20000000000 */
[----:B------:R-:W-:Y:S01]  /*17a0*/  HADD2.F32 R13, -RZ, R22.H0_H0 ;  /* 0x20000016ff0d7230 */ /* 0x000fe20000004100 */
[----:B------:R-:W-:Y:S01]  /*17b0*/  FFMA R12, R12, 0.125, R3 ;  /* 0x3e0000000c0c7823 */ /* 0x000fe20000000003 */
[----:B------:R-:W-:Y:S01]  /*17c0*/  LOP3.LUT R3, R74, 0x90, RZ, 0xfc, !PT ;  /* 0x000000904a037812 */ /* 0x000fe200078efcff */
[----:B------:R-:W-:Y:S01]  /*17d0*/  FFMA R9, R9, R76, 9.9999997473787516356e-06 ;  /* 0x3727c5ac09097423 */ /* 0x000fe2000000004c */
[----:B---3--:R-:W-:Y:S01]  /*17e0*/  FADD R6, R6, R65 ;  /* 0x0000004106067221 */ /* 0x008fe20000000000 */
[----:B----4-:R-:W-:-:S03]  /*17f0*/  HADD2.F32 R68, -RZ, R68.H0_H0 ;  /* 0x20000044ff447230 */ /* 0x010fc60000004100 */
[----:B------:R-:W1:Y:S01]  /*1800*/  LDS R3, [R3.X8] ;  /* 0x0000000003037984 */ /* 0x000e620000008800 */
[----:B------:R-:W-:Y:S01]  /*1810*/  FFMA R13, R13, 0.125, R6 ;  /* 0x3e0000000d0d7823 */ /* 0x000fe20000000006 */
[----:B------:R-:W-:Y:S01]  /*1820*/  LOP3.LUT R6, R74, 0xb0, RZ, 0xfc, !PT ;  /* 0x000000b04a067812 */ /* 0x000fe200078efcff */
[----:B------:R-:W2:Y:S01]  /*1830*/  MUFU.RSQ R9, R9 ;  /* 0x0000000900097308 */ /* 0x000ea20000001400 */
[----:B------:R-:W-:Y:S01]  /*1840*/  HADD2.F32 R64, -RZ, R64.H0_H0 ;  /* 0x20000040ff407230 */ /* 0x000fe20000004100 */
[----:B------:R-:W-:Y:S01]  /*1850*/  FADD R69, R69, R68 ;  /* 0x0000004445457221 */ /* 0x000fe20000000000 */
[----:B0-----:R-:W-:Y:S02]  /*1860*/  FMUL R7, R7, R20 ;  /* 0x0000001407077220 */ /* 0x001fe40000400000 */
[----:B------:R-:W0:Y:S01]  /*1870*/  LDS R6, [R6.X8] ;  /* 0x0000000006067984 */ /* 0x000e220000008800 */
[----:B------:R-:W-:Y:S01]  /*1880*/  HADD2.F32 R20, -RZ, R11.H0_H0 ;  /* 0x2000000bff147230 */ /* 0x000fe20000004100 */
[----:B------:R-:W-:Y:S01]  /*1890*/  FFMA R69, R16, 0.125, R69 ;  /* 0x3e00000010457823 */ /* 0x000fe20000000045 */
[----:B------:R-:W-:Y:S01]  /*18a0*/  FADD R15, R15, R64 ;  /* 0x000000400f0f7221 */ /* 0x000fe20000000000 */
[----:B------:R-:W-:Y:S01]  /*18b0*/  FADD R25, R12, -R25 ;  /* 0x800000190c197221 */ /* 0x000fe20000000000 */
[----:B------:R-:W-:Y:S01]  /*18c0*/  LOP3.LUT R10, R74, 0xa0, RZ, 0xfc, !PT ;  /* 0x000000a04a0a7812 */ /* 0x000fe200078efcff */
[----:B------:R-:W-:Y:S01]  /*18d0*/  FADD R14, R69, -R14 ;  /* 0x8000000e450e7221 */ /* 0x000fe20000000000 */
[----:B------:R-:W-:Y:S01]  /*18e0*/  FFMA R20, R20, 0.125, R15 ;  /* 0x3e00000014147823 */ /* 0x000fe2000000000f */
[----:B------:R-:W-:-:S02]  /*18f0*/  LOP3.LUT R11, R5, 0xf, RZ, 0xc0, !PT ;  /* 0x0000000f050b7812 */ /* 0x000fc400078ec0ff */
[----:B------:R-:W-:Y:S01]  /*1900*/  LOP3.LUT R12, R74, 0xc0, RZ, 0xfc, !PT ;  /* 0x000000c04a0c7812 */ /* 0x000fe200078efcff */
[----:B--2---:R-:W-:Y:S01]  /*1910*/  FMUL R14, R9, R14 ;  /* 0x0000000e090e7220 */ /* 0x004fe20000400000 */
[----:B------:R-:W-:Y:S01]  /*1920*/  FADD R31, R20, -R31 ;  /* 0x8000001f141f7221 */ /* 0x000fe20000000000 */
[C---:B------:R-:W-:Y:S01]  /*1930*/  LOP3.LUT R16, R74.reuse, 0x70, RZ, 0xfc, !PT ;  /* 0x000000704a107812 */ /* 0x040fe200078efcff */
[----:B------:R-:W-:Y:S01]  /*1940*/  IMAD R20, R11, 0x101, R74 ;  /* 0x000001010b147824 */ /* 0x000fe200078e024a */
[C---:B------:R-:W-:Y:S01]  /*1950*/  LOP3.LUT R9, R74.reuse, 0x80, RZ, 0xfc, !PT ;  /* 0x000000804a097812 */ /* 0x040fe200078efcff */
[----:B------:R-:W2:Y:S01]  /*1960*/  LDS R10, [R10.X8] ;  /* 0x000000000a0a7984 */ /* 0x000ea20000008800 */
[C---:B------:R-:W-:Y:S02]  /*1970*/  LOP3.LUT R17, R74.reuse, 0xd0, RZ, 0xfc, !PT ;  /* 0x000000d04a117812 */ /* 0x040fe400078efcff */
[C---:B------:R-:W-:Y:S01]  /*1980*/  LOP3.LUT R15, R74.reuse, 0xe0, RZ, 0xfc, !PT ;  /* 0x000000e04a0f7812 */ /* 0x040fe200078efcff */
[----:B------:R-:W3:Y:S01]  /*1990*/  LDS R12, [R12.X8] ;  /* 0x000000000c0c7984 */ /* 0x000ee20000008800 */
[----:B------:R-:W-:-:S03]  /*19a0*/  LOP3.LUT R74, R74, 0xf0, RZ, 0xfc, !PT ;  /* 0x000000f04a4a7812 */ /* 0x000fc600078efcff */
[----:B------:R-:W4:Y:S04]  /*19b0*/  LDS R16, [R16.X8] ;  /* 0x0000000010107984 */ /* 0x000f280000008800 */
[----:B------:R-:W4:Y:S04]  /*19c0*/  LDS R9, [R9.X8] ;  /* 0x0000000009097984 */ /* 0x000f280000008800 */
[----:B------:R-:W4:Y:S04]  /*19d0*/  LDS R17, [R17.X8] ;  /* 0x0000000011117984 */ /* 0x000f280000008800 */
[----:B------:R-:W4:Y:S04]  /*19e0*/  LDS R15, [R15.X8] ;  /* 0x000000000f0f7984 */ /* 0x000f280000008800 */
[----:B------:R-:W4:Y:S01]  /*19f0*/  LDS R74, [R74.X8] ;  /* 0x000000004a4a7984 */ /* 0x000f220000008800 */
[----:B------:R-:W-:-:S02]  /*1a00*/  HADD2.F32 R24, -RZ, R24.H0_H0 ;  /* 0x20000018ff187230 */ /* 0x000fc40000004100 */
[----:B------:R-:W-:Y:S01]  /*1a10*/  HADD2.F32 R36, -RZ, R36.H0_H0 ;  /* 0x20000024ff247230 */ /* 0x000fe20000004100 */
[-C--:B------:R-:W-:Y:S01]  /*1a20*/  FFMA R26, R26, R76.reuse, 9.9999997473787516356e-06 ;  /* 0x3727c5ac1a1a7423 */ /* 0x080fe2000000004c */
[----:B------:R-:W-:Y:S01]  /*1a30*/  HADD2.F32 R29, -RZ, R29.H0_H0 ;  /* 0x2000001dff1d7230 */ /* 0x000fe20000004100 */
[----:B-1----:R-:W-:Y:S01]  /*1a40*/  FADD R24, R3, R24 ;  /* 0x0000001803187221 */ /* 0x002fe20000000000 */
[----:B------:R-:W-:Y:S01]  /*1a50*/  HADD2.F32 R3, -RZ, R34.H0_H0 ;  /* 0x20000022ff037230 */ /* 0x000fe20000004100 */
[-C--:B------:R-:W-:Y:S01]  /*1a60*/  FFMA R30, R30, R76.reuse, 9.9999997473787516356e-06 ;  /* 0x3727c5ac1e1e7423 */ /* 0x080fe2000000004c */
[-C--:B------:R-:W-:Y:S01]  /*1a70*/  FFMA R32, R32, R76.reuse, 9.9999997473787516356e-06 ;  /* 0x3727c5ac20207423 */ /* 0x080fe2000000004c */
[-C--:B------:R-:W-:Y:S01]  /*1a80*/  FFMA R37, R37, R76.reuse, 9.9999997473787516356e-06 ;  /* 0x3727c5ac25257423 */ /* 0x080fe2000000004c */
[-C--:B------:R-:W-:Y:S01]  /*1a90*/  FFMA R43, R43, R76.reuse, 9.9999997473787516356e-06 ;  /* 0x3727c5ac2b2b7423 */ /* 0x080fe2000000004c */
[----:B0-----:R-:W-:Y:S01]  /*1aa0*/  FADD R3, R6, R3 ;  /* 0x0000000306037221 */ /* 0x001fe20000000000 */
[-C--:B------:R-:W-:Y:S01]  /*1ab0*/  FFMA R45, R45, R76.reuse, 9.9999997473787516356e-06 ;  /* 0x3727c5ac2d2d7423 */ /* 0x080fe2000000004c */
[-C--:B------:R-:W-:Y:S01]  /*1ac0*/  FFMA R47, R47, R76.reuse, 9.9999997473787516356e-06 ;  /* 0x3727c5ac2f2f7423 */ /* 0x080fe2000000004c */
[-C--:B------:R-:W-:Y:S01]  /*1ad0*/  FFMA R49, R49, R76.reuse, 9.9999997473787516356e-06 ;  /* 0x3727c5ac31317423 */ /* 0x080fe2000000004c */
[----:B------:R-:W-:Y:S01]  /*1ae0*/  FFMA R3, R36, 0.125, R3 ;  /* 0x3e00000024037823 */ /* 0x000fe20000000003 */
[-C--:B------:R-:W-:Y:S01]  /*1af0*/  FFMA R51, R51, R76.reuse, 9.9999997473787516356e-06 ;  /* 0x3727c5ac33337423 */ /* 0x080fe2000000004c */
[-C--:B------:R-:W-:Y:S01]  /*1b00*/  FFMA R53, R53, R76.reuse, 9.9999997473787516356e-06 ;  /* 0x3727c5ac35357423 */ /* 0x080fe2000000004c */
[----:B-----5:R-:W-:Y:S01]  /*1b10*/  FFMA R57, R57, R76, 9.9999997473787516356e-06 ;  /* 0x3727c5ac39397423 */ /* 0x020fe2000000004c */
[----:B------:R-:W-:Y:S01]  /*1b20*/  FADD R48, R3, -R48 ;  /* 0x8000003003307221 */ /* 0x000fe20000000000 */
[----:B------:R-:W-:Y:S01]  /*1b30*/  HADD2.F32 R3, -RZ, R38.H0_H0 ;  /* 0x20000026ff037230 */ /* 0x000fe20000004100 */
[----:B--2---:R-:W-:Y:S01]  /*1b40*/  FADD R10, R10, R29 ;  /* 0x0000001d0a0a7221 */ /* 0x004fe20000000000 */
[----:B------:R-:W-:Y:S01]  /*1b50*/  HADD2.F32 R33, -RZ, R33.H0_H0 ;  /* 0x20000021ff217230 */ /* 0x000fe20000004100 */
[----:B------:R-:W0:Y:S01]  /*1b60*/  MUFU.RSQ R26, R26 ;  /* 0x0000001a001a7308 */ /* 0x000e220000001400 */
[----:B------:R-:W-:Y:S01]  /*1b70*/  HADD2.F32 R63, -RZ, R63.H0_H0 ;  /* 0x2000003fff3f7230 */ /* 0x000fe20000004100 */
[----:B---3--:R-:W-:Y:S01]  /*1b80*/  FADD R12, R12, R3 ;  /* 0x000000030c0c7221 */ /* 0x008fe20000000000 */
[----:B------:R-:W-:-:S02]  /*1b90*/  HADD2.F32 R62, -RZ, R62.H0_H0 ;  /* 0x2000003eff3e7230 */ /* 0x000fc40000004100 */
[----:B------:R-:W-:Y:S02]  /*1ba0*/  HADD2.F32 R40, -RZ, R40.H0_H0 ;  /* 0x20000028ff287230 */ /* 0x000fe40000004100 */
[----:B------:R-:W-:Y:S01]  /*1bb0*/  HADD2.F32 R54, -RZ, R54.H0_H0 ;  /* 0x20000036ff367230 */ /* 0x000fe20000004100 */
[----:B------:R-:W1:Y:S01]  /*1bc0*/  MUFU.RSQ R30, R30 ;  /* 0x0000001e001e7308 */ /* 0x000e620000001400 */
[----:B------:R-:W-:Y:S01]  /*1bd0*/  FFMA R33, R33, 0.125, R10 ;  /* 0x3e00000021217823 */ /* 0x000fe2000000000a */
[----:B------:R-:W-:Y:S02]  /*1be0*/  HADD2.F32 R19, -RZ, R19.H0_H0 ;  /* 0x20000013ff137230 */ /* 0x000fe40000004100 */
[----:B------:R-:W-:Y:S02]  /*1bf0*/  HADD2.F32 R22, -RZ, R23.H0_H0 ;  /* 0x20000017ff167230 */ /* 0x000fe40000004100 */
[----:B------:R-:W-:Y:S02]  /*1c00*/  HADD2.F32 R27, -RZ, R27.H0_H0 ;  /* 0x2000001bff1b7230 */ /* 0x000fe40000004100 */
[----:B------:R-:W-:Y:S01]  /*1c10*/  HADD2.F32 R39, -RZ, R39.H0_H0 ;  /* 0x20000027ff277230 */ /* 0x000fe20000004100 */
[----:B------:R-:W2:Y:S01]  /*1c20*/  MUFU.RSQ R32, R32 ;  /* 0x0000002000207308 */ /* 0x000ea20000001400 */
[----:B------:R-:W-:Y:S01]  /*1c30*/  HADD2.F32 R3, -RZ, R58.H0_H0 ;  /* 0x2000003aff037230 */ /* 0x000fe20000004100 */
[----:B----4-:R-:W-:Y:S01]  /*1c40*/  FADD R16, R16, R63 ;  /* 0x0000003f10107221 */ /* 0x010fe20000000000 */
[----:B------:R-:W-:Y:S01]  /*1c50*/  HADD2.F32 R10, -RZ, R41.H0_H0 ;  /* 0x20000029ff0a7230 */ /* 0x000fe20000004100 */
[----:B------:R-:W-:Y:S01]  /*1c60*/  FADD R9, R9, R62 ;  /* 0x0000003e09097221 */ /* 0x000fe20000000000 */
[----:B------:R-:W-:-:S02]  /*1c70*/  HADD2.F32 R6, -RZ, R55.H0_H0 ;  /* 0x20000037ff067230 */ /* 0x000fc40000004100 */
[----:B------:R-:W-:Y:S01]  /*1c80*/  HADD2.F32 R60, -RZ, R60.H0_H0 ;  /* 0x2000003cff3c7230 */ /* 0x000fe20000004100 */
[----:B------:R-:W3:Y:S01]  /*1c90*/  MUFU.RSQ R37, R37 ;  /* 0x0000002500257308 */ /* 0x000ee20000001400 */
[----:B------:R-:W-:Y:S01]  /*1ca0*/  FADD R17, R17, R40 ;  /* 0x0000002811117221 */ /* 0x000fe20000000000 */
[----:B------:R-:W-:Y:S01]  /*1cb0*/  FADD R15, R15, R54 ;  /* 0x000000360f0f7221 */ /* 0x000fe20000000000 */
[----:B------:R-:W-:Y:S01]  /*1cc0*/  FADD R3, R74, R3 ;  /* 0x000000034a037221 */ /* 0x000fe20000000000 */
[----:B------:R-:W-:Y:S01]  /*1cd0*/  FADD R13, R13, -R28 ;  /* 0x8000001c0d0d7221 */ /* 0x000fe20000000000 */
[----:B------:R-:W-:Y:S06]  /*1ce0*/  BAR.SYNC 0x0 ;  /* 0x0000000000007b1d */ /* 0x000fec0000000000 */
[----:B------:R-:W4:Y:S08]  /*1cf0*/  MUFU.RSQ R43, R43 ;  /* 0x0000002b002b7308 */ /* 0x000f300000001400 */
[----:B------:R-:W5:Y:S01]  /*1d00*/  MUFU.RSQ R45, R45 ;  /* 0x0000002d002d7308 */ /* 0x000f620000001400 */
[----:B------:R-:W-:-:S07]  /*1d10*/  FFMA R8, R8, R76, 9.9999997473787516356e-06 ;  /* 0x3727c5ac08087423 */ /* 0x000fce000000004c */
[----:B------:R-:W0:Y:S08]  /*1d20*/  MUFU.RSQ R47, R47 ;  /* 0x0000002f002f7308 */ /* 0x000e300000001400 */
[----:B------:R-:W0:Y:S08]  /*1d30*/  MUFU.RSQ R49, R49 ;  /* 0x0000003100317308 */ /* 0x000e300000001400 */
[----:B------:R-:W0:Y:S08]  /*1d40*/  MUFU.RSQ R51, R51 ;  /* 0x0000003300337308 */ /* 0x000e300000001400 */
[----:B------:R-:W0:Y:S08]  /*1d50*/  MUFU.RSQ R53, R53 ;  /* 0x0000003500357308 */ /* 0x000e300000001400 */
[----:B------:R-:W0:Y:S08]  /*1d60*/  MUFU.RSQ R57, R57 ;  /* 0x0000003900397308 */ /* 0x000e300000001400 */
[----:B------:R-:W0:Y:S01]  /*1d70*/  MUFU.RSQ R8, R8 ;  /* 0x0000000800087308 */ /* 0x000e220000001400 */
[----:B------:R-:W-:Y:S01]  /*1d80*/  FFMA R16, R19, 0.125, R16 ;  /* 0x3e00000013107823 */ /* 0x000fe20000000010 */
[----:B------:R-:W-:Y:S01]  /*1d90*/  FFMA R9, R22, 0.125, R9 ;  /* 0x3e00000016097823 */ /* 0x000fe20000000009 */
[----:B------:R-:W-:Y:S01]  /*1da0*/  FFMA R27, R27, 0.125, R24 ;  /* 0x3e0000001b1b7823 */ /* 0x000fe20000000018 */
[----:B------:R-:W-:Y:S01]  /*1db0*/  FFMA R39, R39, 0.125, R12 ;  /* 0x3e00000027277823 */ /* 0x000fe2000000000c */
[----:B------:R-:W-:Y:S01]  /*1dc0*/  FFMA R17, R10, 0.125, R17 ;  /* 0x3e0000000a117823 */ /* 0x000fe20000000011 */
[----:B------:R-:W-:Y:S01]  /*1dd0*/  FFMA R15, R6, 0.125, R15 ;  /* 0x3e000000060f7823 */ /* 0x000fe2000000000f */
[----:B------:R-:W-:Y:S01]  /*1de0*/  FFMA R60, R60, 0.125, R3 ;  /* 0x3e0000003c3c7823 */ /* 0x000fe20000000003 */
[----:B------:R-:W-:Y:S01]  /*1df0*/  FADD R16, R16, -R35 ;  /* 0x8000002310107221 */ /* 0x000fe20000000000 */
[----:B------:R-:W-:Y:S01]  /*1e00*/  FADD R42, R9, -R42 ;  /* 0x8000002a092a7221 */ /* 0x000fe20000000000 */
[----:B------:R-:W-:Y:S01]  /*1e10*/  FADD R44, R27, -R44 ;  /* 0x8000002c1b2c7221 */ /* 0x000fe20000000000 */
[----:B------:R-:W-:Y:S01]  /*1e20*/  FADD R46, R33, -R46 ;  /* 0x8000002e212e7221 */ /* 0x000fe20000000000 */
[----:B------:R-:W-:Y:S01]  /*1e30*/  FADD R50, R39, -R50 ;  /* 0x8000003227327221 */ /* 0x000fe20000000000 */
[----:B------:R-:W-:Y:S01]  /*1e40*/  FADD R52, R17, -R52 ;  /* 0x8000003411347221 */ /* 0x000fe20000000000 */
[----:B------:R-:W-:Y:S01]  /*1e50*/  FADD R56, R15, -R56 ;  /* 0x800000380f387221 */ /* 0x000fe20000000000 */
[----:B------:R-:W-:Y:S01]  /*1e60*/  FADD R61, R60, -R61 ;  /* 0x8000003d3c3d7221 */ /* 0x000fe20000000000 */
[----:B------:R-:W-:Y:S01]  /*1e70*/  SHF.L.U32 R6, R5, 0x3, RZ ;  /* 0x0000000305067819 */ /* 0x000fe200000006ff */
[----:B0-----:R-:W-:Y:S01]  /*1e80*/  FMUL R25, R26, R25 ;  /* 0x000000191a197220 */ /* 0x001fe20000400000 */
[----:B-1----:R-:W-:Y:S01]  /*1e90*/  FMUL R13, R30, R13 ;  /* 0x0000000d1e0d7220 */ /* 0x002fe20000400000 */
[----:B--2---:R-:W-:Y:S01]  /*1ea0*/  FMUL R31, R32, R31 ;  /* 0x0000001f201f7220 */ /* 0x004fe20000400000 */
[----:B---3--:R-:W-:Y:S01]  /*1eb0*/  FMUL R37, R37, R16 ;  /* 0x0000001025257220 */ /* 0x008fe20000400000 */
[----:B----4-:R-:W-:Y:S01]  /*1ec0*/  FMUL R43, R43, R42 ;  /* 0x0000002a2b2b7220 */ /* 0x010fe20000400000 */
[----:B-----5:R-:W-:Y:S01]  /*1ed0*/  FMUL R45, R45, R44 ;  /* 0x0000002c2d2d7220 */ /* 0x020fe20000400000 */
[----:B------:R-:W-:Y:S01]  /*1ee0*/  FMUL R47, R47, R46 ;  /* 0x0000002e2f2f7220 */ /* 0x000fe20000400000 */
[----:B------:R-:W-:Y:S01]  /*1ef0*/  FMUL R49, R49, R48 ;  /* 0x0000003031317220 */ /* 0x000fe20000400000 */
[----:B------:R-:W-:Y:S01]  /*1f00*/  FMUL R51, R51, R50 ;  /* 0x0000003233337220 */ /* 0x000fe20000400000 */
[----:B------:R-:W-:Y:S01]  /*1f10*/  FMUL R53, R53, R52 ;  /* 0x0000003435357220 */ /* 0x000fe20000400000 */
[----:B------:R-:W-:Y:S01]  /*1f20*/  FMUL R57, R57, R56 ;  /* 0x0000003839397220 */ /* 0x000fe20000400000 */
[----:B------:R-:W-:Y:S01]  /*1f30*/  FMUL R61, R8, R61 ;  /* 0x0000003d083d7220 */ /* 0x000fe20000400000 */
[----:B------:R-:W-:Y:S01]  /*1f40*/  LOP3.LUT R6, R6, 0xf8, RZ, 0xe2, !PT ;  /* 0x000000f806067812 */ /* 0x000fe200078ee2ff */
[----:B------:R-:W-:Y:S03]  /*1f50*/  STS [R20.X4], R18 ;  /* 0x0000001214007388 */ /* 0x000fe60000004800 */
[----:B------:R-:W-:Y:S01]  /*1f60*/  IADD3 R71, R71, R6, RZ ;  /* 0x0000000647477210 */ /* 0x000fe20007ffe0ff */
[----:B------:R-:W-:Y:S04]  /*1f70*/  STS [R20.X4+0x40], R75 ;  /* 0x0000404b14007388 */ /* 0x000fe80000004800 */
        /* <DEDUP_REMOVED lines=14> */
[----:B------:R-:W-:Y:S06]  /*2060*/  BAR.SYNC 0x0 ;  /* 0x0000000000007b1d */ /* 0x000fec0000000000 */
[----:B------:R-:W0:Y:S04]  /*2070*/  LDS R14, [R59.X4+0x808] ;  /* 0x000808003b0e7984 */ /* 0x000e280000004800 */
[----:B------:R-:W1:Y:S01]  /*2080*/  LDS R16, [R59.X4+0xc0c] ;  /* 0x000c0c003b107984 */ /* 0x000e620000004800 */
[----:B------:R-:W-:-:S03]  /*2090*/  IMAD.HI R3, R71, 0x66666667, RZ ;  /* 0x6666666747037827 */ /* 0x000fc600078e02ff */
[----:B------:R-:W2:Y:S04]  /*20a0*/  LDS R5, [R59.X4] ;  /* 0x000000003b057984 */ /* 0x000ea80000004800 */
[----:B------:R-:W3:Y:S01]  /*20b0*/  LDS R12, [R59.X4+0x404] ;  /* 0x000404003b0c7984 */ /* 0x000ee20000004800 */
[----:B------:R-:W-:-:S03]  /*20c0*/  SHF.R.U32.HI R8, RZ, 0x1f, R3 ;  /* 0x0000001fff087819 */ /* 0x000fc60000011603 */
[----:B------:R-:W4:Y:S04]  /*20d0*/  LDS R7, [R59.X4+0x1010] ;  /* 0x001010003b077984 */ /* 0x000f280000004800 */
[----:B------:R-:W5:Y:S04]  /*20e0*/  LDS R18, [R59.X4+0x1414] ;  /* 0x001414003b127984 */ /* 0x000f680000004800 */
[----:B------:R-:W5:Y:S04]  /*20f0*/  LDS R20, [R59.X4+0x1818] ;  /* 0x001818003b147984 */ /* 0x000f680000004800 */
[----:B------:R-:W5:Y:S01]  /*2100*/  LDS R22, [R59.X4+0x1c1c] ;  /* 0x001c1c003b167984 */ /* 0x000f620000004800 */
[----:B------:R-:W-:Y:S01]  /*2110*/  LEA.HI.SX32 R8, R3, R8, 0x19 ;  /* 0x0000000803087211 */ /* 0x000fe200078fcaff */
[----:B------:R-:W-:-:S02]  /*2120*/  HADD2.F32 R3, -RZ, R4.H0_H0 ;  /* 0x20000004ff037230 */ /* 0x000fc40000004100 */
[----:B------:R-:W-:Y:S02]  /*2130*/  LDS R4, [R59.X4+0x2020] ;  /* 0x002020003b047984 */ /* 0x000fe40000004800 */
[----:B------:R-:W-:Y:S01]  /*2140*/  IMAD R10, R8, 0x140, RZ ;  /* 0x00000140080a7824 */ /* 0x000fe200078e02ff */
[C---:B------:R-:W-:Y:S01]  /*2150*/  LOP3.LUT R8, R72.reuse, R73, RZ, 0xfc, !PT ;  /* 0x0000004948087212 */ /* 0x040fe200078efcff */
[----:B------:R-:W-:Y:S01]  /*2160*/  HADD2.F32 R2, -RZ, R2.H0_H0 ;  /* 0x20000002ff027230 */ /* 0x000fe20000004100 */
[----:B------:R-:W-:Y:S01]  /*2170*/  LOP3.LUT R72, R72, 0x8, R73, 0xfe, !PT ;  /* 0x0000000848487812 */ /* 0x000fe200078efe49 */
[----:B------:R-:W-:Y:S01]  /*2180*/  IMAD R73, R73, 0x108, R6 ;  /* 0x0000010849497824 */ /* 0x000fe200078e0206 */
[C---:B------:R-:W-:Y:S01]  /*2190*/  ISETP.GE.AND P0, PT, R71.reuse, 0x1b80, PT ;  /* 0x00001b804700780c */ /* 0x040fe20003f06270 */
[----:B------:R-:W5:Y:S01]  /*21a0*/  LDS R6, [R59.X4+0x2424] ;  /* 0x002424003b067984 */ /* 0x000f620000004800 */
[----:B------:R-:W-:Y:S01]  /*21b0*/  IADD3 R71, R71, -R10, RZ ;  /* 0x8000000a47477210 */ /* 0x000fe20007ffe0ff */
[C-C-:B0-----:R-:W-:Y:S01]  /*21c0*/  FFMA R14, R2.reuse, R14, R3.reuse ;  /* 0x0000000e020e7223 */ /* 0x141fe20000000003 */
[C-C-:B-1----:R-:W-:Y:S01]  /*21d0*/  FFMA R9, R2.reuse, R16, R3.reuse ;  /* 0x0000001002097223 */ /* 0x142fe20000000003 */
[----:B------:R-:W-:Y:S01]  /*21e0*/  LDS R11, [R59.X4+0x3030] ;  /* 0x003030003b0b7984 */ /* 0x000fe20000004800 */
[C-C-:B--2---:R-:W-:Y:S01]  /*21f0*/  FFMA R5, R2.reuse, R5, R3.reuse ;  /* 0x0000000502057223 */ /* 0x144fe20000000003 */
[----:B---3--:R-:W-:Y:S01]  /*2200*/  FFMA R24, R2, R12, R3 ;  /* 0x0000000c02187223 */ /* 0x008fe20000000003 */
[----:B------:R-:W-:Y:S01]  /*2210*/  IMAD R71, R10, UR4, R71 ;  /* 0x000000040a477c24 */ /* 0x000fe2000f8e0247 */
[----:B------:R-:W-:Y:S01]  /*2220*/  F2FP.F16.F32.PACK_AB R15, R9, R14 ;  /* 0x0000000e090f723e */ /* 0x000fe200000000ff */
[----:B------:R-:W0:Y:S01]  /*2230*/  LDS R10, [R59.X4+0x2828] ;  /* 0x002828003b0a7984 */ /* 0x000e220000004800 */
[----:B----4-:R-:W-:Y:S01]  /*2240*/  FFMA R7, R2, R7, R3 ;  /* 0x0000000702077223 */ /* 0x010fe20000000003 */
[----:B------:R-:W-:-:S02]  /*2250*/  F2FP.F16.F32.PACK_AB R13, R24, R5 ;  /* 0x00000005180d723e */ /* 0x000fc400000000ff */
[----:B------:R-:W1:Y:S01]  /*2260*/  LDS R12, [R59.X4+0x2c2c] ;  /* 0x002c2c003b0c7984 */ /* 0x000e620000004800 */
[----:B-----5:R-:W-:-:S03]  /*2270*/  FFMA R18, R2, R18, R3 ;  /* 0x0000001202127223 */ /* 0x020fc60000000003 */
[----:B------:R-:W2:Y:S01]  /*2280*/  LDS R14, [R59.X4+0x3434] ;  /* 0x003434003b0e7984 */ /* 0x000ea20000004800 */
[----:B------:R-:W-:-:S03]  /*2290*/  FFMA R20, R2, R20, R3 ;  /* 0x0000001402147223 */ /* 0x000fc60000000003 */
[----:B------:R-:W3:Y:S01]  /*22a0*/  LDS R16, [R59.X4+0x3838] ;  /* 0x003838003b107984 */ /* 0x000ee20000004800 */
[----:B------:R-:W-:-:S03]  /*22b0*/  FFMA R5, R2, R22, R3 ;  /* 0x0000001602057223 */ /* 0x000fc60000000003 */
[----:B------:R-:W4:Y:S01]  /*22c0*/  LDS R24, [R59.X4+0x3c3c] ;  /* 0x003c3c003b187984 */ /* 0x000f220000004800 */
[----:B------:R-:W-:Y:S02]  /*22d0*/  F2FP.F16.F32.PACK_AB R7, R18, R7 ;  /* 0x000000071207723e */ /* 0x000fe400000000ff */
[----:B------:R-:W-:Y:S02]  /*22e0*/  F2FP.F16.F32.PACK_AB R5, R5, R20 ;  /* 0x000000140505723e */ /* 0x000fe400000000ff */
[----:B------:R-:W-:Y:S01]  /*22f0*/  SHF.L.U32 R9, R59, 0x1, RZ ;  /* 0x000000013b097819 */ /* 0x000fe200000006ff */
[----:B------:R-:W-:Y:S06]  /*2300*/  BAR.SYNC 0x0 ;  /* 0x0000000000007b1d */ /* 0x000fec0000000000 */
[----:B------:R-:W-:-:S02]  /*2310*/  PRMT R17, R13, 0x7632, R17 ;  /* 0x000076320d117816 */ /* 0x000fc40000000011 */
[----:B------:R-:W-:Y:S02]  /*2320*/  PRMT R19, R15, 0x7632, R19 ;  /* 0x000076320f137816 */ /* 0x000fe40000000013 */
[C---:B------:R-:W-:Y:S02]  /*2330*/  PRMT R20, R7.reuse, 0x7610, R20 ;  /* 0x0000761007147816 */ /* 0x040fe40000000014 */
[----:B------:R-:W-:Y:S02]  /*2340*/  PRMT R21, R7, 0x7632, R21 ;  /* 0x0000763207157816 */ /* 0x000fe40000000015 */
[C---:B------:R-:W-:Y:S02]  /*2350*/  PRMT R22, R5.reuse, 0x7610, R22 ;  /* 0x0000761005167816 */ /* 0x040fe40000000016 */
[----:B------:R-:W-:Y:S02]  /*2360*/  PRMT R23, R5, 0x7632, R23 ;  /* 0x0000763205177816 */ /* 0x000fe40000000017 */
[----:B------:R-:W-:Y:S01]  /*2370*/  SHF.L.U32 R73, R73, 0x1, RZ ;  /* 0x0000000149497819 */ /* 0x000fe200000006ff */
[----:B------:R5:W-:Y:S01]  /*2380*/  STS.U16 [R9], R13 ;  /* 0x0000000d09007388 */ /* 0x000be20000000400 */
[----:B------:R-:W-:-:S03]  /*2390*/  FFMA R18, R2, R6, R3 ;  /* 0x0000000602127223 */ /* 0x000fc60000000003 */
[----:B------:R-:W-:Y:S04]  /*23a0*/  STS.U16 [R9+0x210], R17 ;  /* 0x0002101109007388 */ /* 0x000fe80000000400 */
[----:B------:R-:W-:Y:S01]  /*23b0*/  STS.U16 [R9+0x420], R15 ;  /* 0x0004200f09007388 */ /* 0x000fe20000000400 */
[----:B-----5:R-:W-:-:S03]  /*23c0*/  FFMA R13, R2, R4, R3 ;  /* 0x00000004020d7223 */ /* 0x020fc60000000003 */
[----:B------:R-:W-:Y:S04]  /*23d0*/  STS.U16 [R9+0x630], R19 ;  /* 0x0006301309007388 */ /* 0x000fe80000000400 */
[----:B------:R-:W-:Y:S04]  /*23e0*/  STS.U16 [R9+0x840], R20 ;  /* 0x0008401409007388 */ /* 0x000fe80000000400 */
[----:B------:R-:W-:Y:S04]  /*23f0*/  STS.U16 [R9+0xa50], R21 ;  /* 0x000a501509007388 */ /* 0x000fe80000000400 */
[----:B------:R-:W-:Y:S04]  /*2400*/  STS.U16 [R9+0xc60], R22 ;  /* 0x000c601609007388 */ /* 0x000fe80000000400 */
[----:B------:R-:W-:Y:S04]  /*2410*/  STS.U16 [R9+0xe70], R23 ;  /* 0x000e701709007388 */ /* 0x000fe80000000400 */
[----:B------:R-:W-:Y:S06]  /*2420*/  BAR.SYNC 0x0 ;  /* 0x0000000000007b1d */ /* 0x000fec0000000000 */
[----:B------:R-:W5:Y:S01]  /*2430*/  LDS.128 R4, [R73] ;  /* 0x0000000049047984 */ /* 0x000f620000000c00 */
[C-C-:B0-----:R-:W-:Y:S01]  /*2440*/  FFMA R10, R2.reuse, R10, R3.reuse ;  /* 0x0000000a020a7223 */ /* 0x141fe20000000003 */
[C-C-:B-1----:R-:W-:Y:S01]  /*2450*/  FFMA R15, R2.reuse, R12, R3.reuse ;  /* 0x0000000c020f7223 */ /* 0x142fe20000000003 */
[C-C-:B------:R-:W-:Y:S01]  /*2460*/  FFMA R11, R2.reuse, R11, R3.reuse ;  /* 0x0000000b020b7223 */ /* 0x140fe20000000003 */
[C-C-:B--2---:R-:W-:Y:S01]  /*2470*/  FFMA R14, R2.reuse, R14, R3.reuse ;  /* 0x0000000e020e7223 */ /* 0x144fe20000000003 */
[C-C-:B---3--:R-:W-:Y:S01]  /*2480*/  FFMA R16, R2.reuse, R16, R3.reuse ;  /* 0x0000001002107223 */ /* 0x148fe20000000003 */
[----:B----4-:R-:W-:Y:S01]  /*2490*/  FFMA R3, R2, R24, R3 ;  /* 0x0000001802037223 */ /* 0x010fe20000000003 */
[----:B------:R-:W-:Y:S01]  /*24a0*/  F2FP.F16.F32.PACK_AB R13, R18, R13 ;  /* 0x0000000d120d723e */ /* 0x000fe200000000ff */
[----:B------:R-:W-:Y:S06]  /*24b0*/  BAR.SYNC 0x0 ;  /* 0x0000000000007b1d */ /* 0x000fec0000000000 */
[----:B------:R-:W-:-:S02]  /*24c0*/  ISETP.LT.AND P1, PT, R72, c[0x0][0x1ac], !P0 ;  /* 0x00006b0048007a0c */ /* 0x000fc40004721270 */
[----:B------:R-:W-:Y:S02]  /*24d0*/  ISETP.LT.AND P0, PT, R8, c[0x0][0x1ac], !P0 ;  /* 0x00006b0008007a0c */ /* 0x000fe40004701270 */
[----:B------:R-:W-:Y:S02]  /*24e0*/  F2FP.F16.F32.PACK_AB R10, R15, R10 ;  /* 0x0000000a0f0a723e */ /* 0x000fe400000000ff */
[----:B------:R-:W-:Y:S02]  /*24f0*/  PRMT R2, R13, 0x7632, R2 ;  /* 0x000076320d027816 */ /* 0x000fe40000000002 */
[----:B------:R-:W-:Y:S02]  /*2500*/  F2FP.F16.F32.PACK_AB R11, R14, R11 ;  /* 0x0000000b0e0b723e */ /* 0x000fe400000000ff */
[----:B------:R-:W-:Y:S01]  /*2510*/  F2FP.F16.F32.PACK_AB R3, R3, R16 ;  /* 0x000000100303723e */ /* 0x000fe200000000ff */
[----:B------:R-:W-:Y:S01]  /*2520*/  IMAD R71, R8, 0x140, R71 ;  /* 0x0000014008477824 */ /* 0x000fe200078e0247 */
[----:B------:R-:W-:Y:S01]  /*2530*/  PRMT R8, R10, 0x7632, R8 ;  /* 0x000076320a087816 */ /* 0x000fe20000000008 */
[----:B------:R-:W-:Y:S01]  /*2540*/  STS.U16 [R9+0x210], R2 ;  /* 0x0002100209007388 */ /* 0x000fe20000000400 */
[----:B------:R-:W-:-:S02]  /*2550*/  PRMT R12, R11, 0x7632, R12 ;  /* 0x000076320b0c7816 */ /* 0x000fc4000000000c */
[----:B------:R-:W-:Y:S01]  /*2560*/  PRMT R14, R3, 0x7632, R14 ;  /* 0x00007632030e7816 */ /* 0x000fe2000000000e */
[----:B------:R0:W-:Y:S04]  /*2570*/  STS.U16 [R9+0xc60], R3 ;  /* 0x000c600309007388 */ /* 0x0001e80000000400 */
[----:B------:R-:W-:Y:S01]  /*2580*/  STS.U16 [R9], R13 ;  /* 0x0000000d09007388 */ /* 0x000fe20000000400 */
[----:B0-----:R-:W-:-:S03]  /*2590*/  IMAD.WIDE R2, R71, R0, c[0x0][0x198] ;  /* 0x0000660047027625 */ /* 0x001fc600078e0200 */
[----:B------:R-:W-:Y:S04]  /*25a0*/  STS.U16 [R9+0x420], R10 ;  /* 0x0004200a09007388 */ /* 0x000fe80000000400 */
[----:B------:R-:W-:Y:S04]  /*25b0*/  STS.U16 [R9+0x630], R8 ;  /* 0x0006300809007388 */ /* 0x000fe80000000400 */
[----:B------:R-:W-:Y:S04]  /*25c0*/  STS.U16 [R9+0x840], R11 ;  /* 0x0008400b09007388 */ /* 0x000fe80000000400 */
[----:B------:R-:W-:Y:S04]  /*25d0*/  STS.U16 [R9+0xa50], R12 ;  /* 0x000a500c09007388 */ /* 0x000fe80000000400 */
[----:B------:R-:W-:Y:S04]  /*25e0*/  STS.U16 [R9+0xe70], R14 ;  /* 0x000e700e09007388 */ /* 0x000fe80000000400 */
[----:B------:R-:W-:Y:S06]  /*25f0*/  BAR.SYNC 0x0 ;  /* 0x0000000000007b1d */ /* 0x000fec0000000000 */
[----:B-----5:R0:W-:Y:S01]  /*2600*/  @P0 STG.E.128 [R2.64], R4 ;  /* 0x0000000402000986 */ /* 0x0201e2000c101d06 */
[----:B------:R-:W-:Y:S05]  /*2610*/  @!P1 EXIT ;  /* 0x000000000000994d */ /* 0x000fea0003800000 */
[----:B------:R-:W1:Y:S01]  /*2620*/  LDS.128 R72, [R73] ;  /* 0x0000000049487984 */ /* 0x000e620000000c00 */
[----:B0-----:R-:W-:-:S05]  /*2630*/  IADD3 R3, R71, 0xa00, RZ ;  /* 0x00000a0047037810 */ /* 0x001fca0007ffe0ff */
[----:B------:R-:W-:-:S05]  /*2640*/  IMAD.WIDE R2, R3, R0, c[0x0][0x198] ;  /* 0x0000660003027625 */ /* 0x000fca00078e0200 */
[----:B-1----:R-:W-:Y:S01]  /*2650*/  STG.E.128 [R2.64], R72 ;  /* 0x0000004802007986 */ /* 0x002fe2000c101d06 */
[----:B------:R-:W-:Y:S05]  /*2660*/  EXIT ;  /* 0x000000000000794d */ /* 0x000fea0003800000 */
.L_x_0:
[----:B------:R-:W-:-:S00]  /*2670*/  BRA `(.L_x_0) ;  /* 0xfffffff000007947 */ /* 0x000fc0000383ffff */
[----:B------:R-:W-:-:S00]  /*2680*/  NOP ;  /* 0x0000000000007918 */ /* 0x000fc00000000000 */
[----:B------:R-:W-:-:S00]  /*2690*/  NOP ;  /* 0x0000000000007918 */ /* 0x000fc00000000000 */
[----:B------:R-:W-:-:S00]  /*26a0*/  NOP ;  /* 0x0000000000007918 */ /* 0x000fc00000000000 */
[----:B------:R-:W-:-:S00]  /*26b0*/  NOP ;  /* 0x0000000000007918 */ /* 0x000fc00000000000 */
[----:B------:R-:W-:-:S00]  /*26c0*/  NOP ;  /* 0x0000000000007918 */ /* 0x000fc00000000000 */
[----:B------:R-:W-:-:S00]  /*26d0*/  NOP ;  /* 0x0000000000007918 */ /* 0x000fc00000000000 */
[----:B------:R-:W-:-:S00]  /*26e0*/  NOP ;  /* 0x0000000000007918 */ /* 0x000fc00000000000 */
[----:B------:R-:W-:-:S00]  /*26f0*/  NOP ;  /* 0x0000000000007918 */ /* 0x000fc00000000000 */
.L_x_1:


//--------------------- .nv.global.init           --------------------------
	.section	.nv.global.init,"aw",@progbits
.nv.global.init:
	.type		_$_str,@object
	.size		_$_str,(.L_0 - _$_str)
_$_str:
        /*0000*/ 	.byte	0x5f, 0x5f, 0x43, 0x55, 0x44, 0x41, 0x5f, 0x46, 0x54, 0x5a, 0x00
.L_0:


//--------------------- .nv.shared.triton__0d1d2d3d4d5d6d7d8910de11 --------------------------
	.section	.nv.shared.triton__0d1d2d3d4d5d6d7d8910de11,"aw",@nobits
	.align	16
